//
// Generated by NVIDIA NVVM Compiler
//
// Compiler Build ID: CL-36424714
// Cuda compilation tools, release 13.0, V13.0.88
// Based on NVVM 20.0.0
//

.version 9.0
.target sm_100
.address_size 64

	// .globl	_Z8kernelFGPfS_iii

.visible .entry _Z8kernelFGPfS_iii(
	.param .u64 .ptr .align 1 _Z8kernelFGPfS_iii_param_0,
	.param .u64 .ptr .align 1 _Z8kernelFGPfS_iii_param_1,
	.param .u32 _Z8kernelFGPfS_iii_param_2,
	.param .u32 _Z8kernelFGPfS_iii_param_3,
	.param .u32 _Z8kernelFGPfS_iii_param_4
)
{
	.reg .pred 	%p<61>;
	.reg .b32 	%r<72>;
	.reg .b32 	%f<42>;
	.reg .b64 	%rd<61>;

	ld.param.u64 	%rd12, [_Z8kernelFGPfS_iii_param_0];
	ld.param.u32 	%r29, [_Z8kernelFGPfS_iii_param_2];
	ld.param.u32 	%r32, [_Z8kernelFGPfS_iii_param_3];
	ld.param.u32 	%r31, [_Z8kernelFGPfS_iii_param_4];
	cvta.to.global.u64 	%rd1, %rd12;
	mov.u32 	%r33, %tid.x;
	mov.u32 	%r34, %ctaid.x;
	mov.u32 	%r35, %ntid.x;
	mad.lo.s32 	%r1, %r34, %r35, %r33;
	mov.u32 	%r36, %tid.y;
	mov.u32 	%r37, %ctaid.y;
	mov.u32 	%r38, %ntid.y;
	mad.lo.s32 	%r39, %r37, %r38, %r36;
	mov.u32 	%r40, %tid.z;
	mov.u32 	%r41, %ctaid.z;
	mov.u32 	%r42, %ntid.z;
	mad.lo.s32 	%r60, %r41, %r42, %r40;
	setp.ge.s32 	%p5, %r1, %r29;
	setp.ge.s32 	%p6, %r39, %r32;
	or.pred  	%p7, %p5, %p6;
	setp.ge.s32 	%p8, %r60, %r31;
	or.pred  	%p9, %p7, %p8;
	@%p9 bra 	$L__BB0_22;
	cvt.u64.u32 	%rd13, %r60;
	cvt.s64.s32 	%rd14, %r29;
	mul.lo.s64 	%rd15, %rd14, %rd13;
	cvt.u64.u32 	%rd16, %r32;
	mul.lo.s64 	%rd2, %rd15, %rd16;
	mul.lo.s32 	%r45, %r29, %r39;
	cvt.s64.s32 	%rd3, %r45;
	mul.lo.s64 	%rd4, %rd16, %rd14;
	setp.ne.s32 	%p10, %r39, 0;
	sub.s32 	%r46, %r45, %r29;
	cvt.s64.s32 	%rd5, %r46;
	setp.gt.s32 	%p11, %r1, 0;
	and.pred  	%p1, %p11, %p10;
	add.s32 	%r47, %r1, -1;
	cvt.u64.u32 	%rd6, %r47;
	setp.gt.s32 	%p12, %r1, -1;
	and.pred  	%p2, %p12, %p10;
	add.s32 	%r48, %r1, 1;
	cvt.u64.u32 	%rd7, %r48;
	add.s32 	%r4, %r39, 1;
	shl.b32 	%r49, %r29, 1;
	add.s32 	%r50, %r46, %r49;
	cvt.s64.s32 	%rd8, %r50;
	mov.f32 	%f33, 0f00000000;
	mov.b32 	%r63, 0;
	mov.b32 	%r61, -1;
$L__BB0_2:
	add.s32 	%r8, %r60, -1;
	setp.gt.s32 	%p13, %r8, -1;
	setp.lt.s32 	%p14, %r8, %r31;
	cvt.u64.u32 	%rd17, %r8;
	mul.lo.s64 	%rd9, %rd4, %rd17;
	and.pred  	%p3, %p13, %p14;
	and.pred  	%p15, %p1, %p3;
	not.pred 	%p16, %p15;
	@%p16 bra 	$L__BB0_4;
	add.s64 	%rd18, %rd9, %rd5;
	add.s64 	%rd19, %rd18, %rd6;
	shl.b64 	%rd20, %rd19, 2;
	add.s64 	%rd21, %rd1, %rd20;
	ld.global.f32 	%f21, [%rd21];
	add.f32 	%f33, %f33, %f21;
	add.s32 	%r63, %r63, 1;
$L__BB0_4:
	and.pred  	%p17, %p2, %p3;
	not.pred 	%p18, %p17;
	@%p18 bra 	$L__BB0_6;
	cvt.u64.u32 	%rd22, %r1;
	add.s64 	%rd23, %rd9, %rd5;
	add.s64 	%rd24, %rd23, %rd22;
	shl.b64 	%rd25, %rd24, 2;
	add.s64 	%rd26, %rd1, %rd25;
	ld.global.f32 	%f22, [%rd26];
	add.f32 	%f33, %f33, %f22;
	add.s32 	%r63, %r63, 1;
$L__BB0_6:
	setp.ge.s32 	%p19, %r8, %r31;
	setp.lt.s32 	%p20, %r8, 0;
	cvt.u32.u64 	%r51, %rd7;
	setp.ge.s32 	%p21, %r51, %r29;
	setp.lt.s32 	%p22, %r1, -1;
	mov.u32 	%r52, %ctaid.y;
	mov.u32 	%r53, %ntid.y;
	mov.u32 	%r54, %tid.y;
	mad.lo.s32 	%r55, %r52, %r53, %r54;
	setp.eq.s32 	%p23, %r55, 0;
	or.pred  	%p24, %p22, %p20;
	or.pred  	%p25, %p24, %p23;
	or.pred  	%p26, %p21, %p25;
	or.pred  	%p27, %p26, %p19;
	@%p27 bra 	$L__BB0_8;
	add.s64 	%rd27, %rd9, %rd5;
	add.s64 	%rd28, %rd27, %rd7;
	shl.b64 	%rd29, %rd28, 2;
	add.s64 	%rd30, %rd1, %rd29;
	ld.global.f32 	%f23, [%rd30];
	add.f32 	%f33, %f33, %f23;
	add.s32 	%r63, %r63, 1;
$L__BB0_8:
	setp.lt.s32 	%p30, %r1, 1;
	or.pred  	%p31, %p30, %p20;
	or.pred  	%p32, %p31, %p19;
	@%p32 bra 	$L__BB0_10;
	add.s64 	%rd31, %rd9, %rd3;
	add.s64 	%rd32, %rd31, %rd6;
	shl.b64 	%rd33, %rd32, 2;
	add.s64 	%rd34, %rd1, %rd33;
	ld.global.f32 	%f24, [%rd34];
	add.f32 	%f33, %f33, %f24;
	add.s32 	%r63, %r63, 1;
$L__BB0_10:
	setp.ge.s32 	%p33, %r8, %r31;
	or.b32  	%r57, %r1, %r8;
	setp.lt.s32 	%p34, %r57, 0;
	or.pred  	%p35, %p34, %p33;
	@%p35 bra 	$L__BB0_12;
	cvt.u64.u32 	%rd35, %r1;
	add.s64 	%rd36, %rd9, %rd3;
	add.s64 	%rd37, %rd36, %rd35;
	shl.b64 	%rd38, %rd37, 2;
	add.s64 	%rd39, %rd1, %rd38;
	ld.global.f32 	%f25, [%rd39];
	add.f32 	%f33, %f33, %f25;
	add.s32 	%r63, %r63, 1;
$L__BB0_12:
	cvt.u32.u64 	%r58, %rd7;
	setp.ge.s32 	%p36, %r8, %r31;
	setp.gt.s32 	%p37, %r8, -1;
	setp.lt.s32 	%p38, %r58, %r29;
	setp.gt.s32 	%p39, %r1, -2;
	and.pred  	%p40, %p39, %p37;
	and.pred  	%p4, %p38, %p40;
	not.pred 	%p41, %p4;
	or.pred  	%p42, %p41, %p36;
	@%p42 bra 	$L__BB0_14;
	add.s64 	%rd40, %rd9, %rd3;
	add.s64 	%rd41, %rd40, %rd7;
	shl.b64 	%rd42, %rd41, 2;
	add.s64 	%rd43, %rd1, %rd42;
	ld.global.f32 	%f26, [%rd43];
	add.f32 	%f33, %f33, %f26;
	add.s32 	%r63, %r63, 1;
$L__BB0_14:
	setp.ge.s32 	%p43, %r8, %r31;
	setp.ge.u32 	%p44, %r4, %r32;
	add.s64 	%rd10, %rd9, %rd8;
	setp.lt.s32 	%p45, %r1, 1;
	setp.lt.s32 	%p46, %r8, 0;
	or.pred  	%p47, %p45, %p46;
	or.pred  	%p48, %p47, %p44;
	or.pred  	%p49, %p48, %p43;
	@%p49 bra 	$L__BB0_16;
	add.s64 	%rd44, %rd10, %rd6;
	shl.b64 	%rd45, %rd44, 2;
	add.s64 	%rd46, %rd1, %rd45;
	ld.global.f32 	%f27, [%rd46];
	add.f32 	%f33, %f33, %f27;
	add.s32 	%r63, %r63, 1;
$L__BB0_16:
	setp.ge.s32 	%p50, %r8, %r31;
	setp.ge.u32 	%p51, %r4, %r32;
	or.b32  	%r59, %r1, %r8;
	setp.lt.s32 	%p52, %r59, 0;
	or.pred  	%p53, %p52, %p51;
	or.pred  	%p54, %p53, %p50;
	@%p54 bra 	$L__BB0_18;
	cvt.u64.u32 	%rd47, %r1;
	add.s64 	%rd48, %rd10, %rd47;
	shl.b64 	%rd49, %rd48, 2;
	add.s64 	%rd50, %rd1, %rd49;
	ld.global.f32 	%f28, [%rd50];
	add.f32 	%f33, %f33, %f28;
	add.s32 	%r63, %r63, 1;
$L__BB0_18:
	or.pred  	%p58, %p41, %p51;
	or.pred  	%p59, %p58, %p50;
	@%p59 bra 	$L__BB0_20;
	add.s64 	%rd51, %rd10, %rd7;
	shl.b64 	%rd52, %rd51, 2;
	add.s64 	%rd53, %rd1, %rd52;
	ld.global.f32 	%f29, [%rd53];
	add.f32 	%f33, %f33, %f29;
	add.s32 	%r63, %r63, 1;
$L__BB0_20:
	add.s32 	%r61, %r61, 1;
	add.s32 	%r60, %r60, 1;
	setp.ne.s32 	%p60, %r61, 2;
	@%p60 bra 	$L__BB0_2;
	ld.param.u64 	%rd60, [_Z8kernelFGPfS_iii_param_1];
	cvt.rn.f32.s32 	%f30, %r63;
	div.rn.f32 	%f31, %f33, %f30;
	cvta.to.global.u64 	%rd54, %rd60;
	cvt.s64.s32 	%rd55, %r1;
	add.s64 	%rd56, %rd3, %rd55;
	add.s64 	%rd57, %rd56, %rd2;
	shl.b64 	%rd58, %rd57, 2;
	add.s64 	%rd59, %rd54, %rd58;
	st.global.f32 	[%rd59], %f31;
$L__BB0_22:
	ret;

}


// ===== COMPILED SASS (sm_100) =====

	.target	sm_100

	.elftype	@"ET_EXEC"


//--------------------- .note.nv.tkinfo           --------------------------
	.section	.note.nv.tkinfo,"",@"SHT_NOTE"
	.sectionflags	@"SHF_NOTE_NV_TKINFO"
	.tkinfo
        /*0018*/ 	.word	0x00000002
        /*0030*/ 	.string	""
        /*0030*/ 	.string	"ptxas"
        /*0030*/ 	.string	"Cuda compilation tools, release 13.0, V13.0.88"
        /*0030*/ 	.string	"Build cuda_13.0.r13.0/compiler.36424714_0"
        /*0030*/ 	.string	"-arch sm_100 -m 64 "



//--------------------- .note.nv.cuinfo           --------------------------
	.section	.note.nv.cuinfo,"",@"SHT_NOTE"
	.sectionflags	@"SHF_NOTE_NV_CUINFO"
        /*0018*/ 	.short	0x0002
        /*001a*/ 	.short	0x0064
        /*001c*/ 	.short	0x0082
	.zero		2


//--------------------- .nv.info                  --------------------------
	.section	.nv.info,"",@"SHT_CUDA_INFO"
	.align	4


	//----- nvinfo : EIATTR_REGCOUNT
	.align		4
        /*0000*/ 	.byte	0x04, 0x2f
        /*0002*/ 	.short	(.L_1 - .L_0)
	.align		4
.L_0:
        /*0004*/ 	.word	index@(_Z8kernelFGPfS_iii)
        /*0008*/ 	.word	0x00000043


	//----- nvinfo : EIATTR_FRAME_SIZE
	.align		4
.L_1:
        /*000c*/ 	.byte	0x04, 0x11
        /*000e*/ 	.short	(.L_3 - .L_2)
	.align		4
.L_2:
        /*0010*/ 	.word	index@($__internal_0_$__cuda_sm3x_div_rn_noftz_f32_slowpath)
        /*0014*/ 	.word	0x00000000


	//----- nvinfo : EIATTR_FRAME_SIZE
	.align		4
.L_3:
        /*0018*/ 	.byte	0x04, 0x11
        /*001a*/ 	.short	(.L_5 - .L_4)
	.align		4
.L_4:
        /*001c*/ 	.word	index@(_Z8kernelFGPfS_iii)
        /*0020*/ 	.word	0x00000000


	//----- nvinfo : EIATTR_MIN_STACK_SIZE
	.align		4
.L_5:
        /*0024*/ 	.byte	0x04, 0x12
        /*0026*/ 	.short	(.L_7 - .L_6)
	.align		4
.L_6:
        /*0028*/ 	.word	index@(_Z8kernelFGPfS_iii)
        /*002c*/ 	.word	0x00000000
.L_7:


//--------------------- .nv.compat                --------------------------
	.section	.nv.compat,"",@"SHT_CUDA_COMPAT_INFO"
	.align	4
        /*0000*/ 	.byte	0x02, 0x09, 0x00, 0x00, 0x02, 0x02, 0x01, 0x00, 0x02, 0x05, 0x05, 0x00, 0x03, 0x07, 0x01, 0x01
        /*0010*/ 	.byte	0x02, 0x03, 0x00, 0x00, 0x02, 0x06, 0x01, 0x00, 0x04, 0x0b, 0x08, 0x00, 0x01, 0x00, 0x00, 0x00
        /*0020*/ 	.byte	0x00, 0x00, 0x00, 0x00


//--------------------- .nv.info._Z8kernelFGPfS_iii --------------------------
	.section	.nv.info._Z8kernelFGPfS_iii,"",@"SHT_CUDA_INFO"
	.sectionflags	@""
	.align	4


	//----- nvinfo : EIATTR_CUDA_API_VERSION
	.align		4
        /*0000*/ 	.byte	0x04, 0x37
        /*0002*/ 	.short	(.L_9 - .L_8)
.L_8:
        /*0004*/ 	.word	0x00000082


	//----- nvinfo : EIATTR_KPARAM_INFO
	.align		4
.L_9:
        /*0008*/ 	.byte	0x04, 0x17
        /*000a*/ 	.short	(.L_11 - .L_10)
.L_10:
        /*000c*/ 	.word	0x00000000
        /*0010*/ 	.short	0x0004
        /*0012*/ 	.short	0x0018
        /*0014*/ 	.byte	0x00, 0xf0, 0x11, 0x00


	//----- nvinfo : EIATTR_KPARAM_INFO
	.align		4
.L_11:
        /*0018*/ 	.byte	0x04, 0x17
        /*001a*/ 	.short	(.L_13 - .L_12)
.L_12:
        /*001c*/ 	.word	0x00000000
        /*0020*/ 	.short	0x0003
        /*0022*/ 	.short	0x0014
        /*0024*/ 	.byte	0x00, 0xf0, 0x11, 0x00


	//----- nvinfo : EIATTR_KPARAM_INFO
	.align		4
.L_13:
        /*0028*/ 	.byte	0x04, 0x17
        /*002a*/ 	.short	(.L_15 - .L_14)
.L_14:
        /*002c*/ 	.word	0x00000000
        /*0030*/ 	.short	0x0002
        /*0032*/ 	.short	0x0010
        /*0034*/ 	.byte	0x00, 0xf0, 0x11, 0x00


	//----- nvinfo : EIATTR_KPARAM_INFO
	.align		4
.L_15:
        /*0038*/ 	.byte	0x04, 0x17
        /*003a*/ 	.short	(.L_17 - .L_16)
.L_16:
        /*003c*/ 	.word	0x00000000
        /*0040*/ 	.short	0x0001
        /*0042*/ 	.short	0x0008
        /*0044*/ 	.byte	0x00, 0xf5, 0x21, 0x00


	//----- nvinfo : EIATTR_KPARAM_INFO
	.align		4
.L_17:
        /*0048*/ 	.byte	0x04, 0x17
        /*004a*/ 	.short	(.L_19 - .L_18)
.L_18:
        /*004c*/ 	.word	0x00000000
        /*0050*/ 	.short	0x0000
        /*0052*/ 	.short	0x0000
        /*0054*/ 	.byte	0x00, 0xf5, 0x21, 0x00


	//----- nvinfo : EIATTR_SPARSE_MMA_MASK
	.align		4
.L_19:
        /*0058*/ 	.byte	0x03, 0x50
        /*005a*/ 	.short	0x0000


	//----- nvinfo : EIATTR_MAXREG_COUNT
	.align		4
        /*005c*/ 	.byte	0x03, 0x1b
        /*005e*/ 	.short	0x00ff


	//----- nvinfo : EIATTR_MERCURY_ISA_VERSION
	.align		4
        /*0060*/ 	.byte	0x03, 0x5f
        /*0062*/ 	.short	0x0101


	//----- nvinfo : EIATTR_VRC_CTA_INIT_COUNT
	.align		4
        /*0064*/ 	.byte	0x02, 0x4a
	.zero		1
	.zero		1


	//----- nvinfo : EIATTR_EXIT_INSTR_OFFSETS
	.align		4
        /*0068*/ 	.byte	0x04, 0x1c
        /*006a*/ 	.short	(.L_21 - .L_20)


	//   ....[0]....
.L_20:
        /*006c*/ 	.word	0x00000120


	//   ....[1]....
        /*0070*/ 	.word	0x00001f40


	//----- nvinfo : EIATTR_CRS_STACK_SIZE
	.align		4
.L_21:
        /*0074*/ 	.byte	0x04, 0x1e
        /*0076*/ 	.short	(.L_23 - .L_22)
.L_22:
        /*0078*/ 	.word	0x00000000


	//----- nvinfo : EIATTR_CBANK_PARAM_SIZE
	.align		4
.L_23:
        /*007c*/ 	.byte	0x03, 0x19
        /*007e*/ 	.short	0x001c


	//----- nvinfo : EIATTR_PARAM_CBANK
	.align		4
        /*0080*/ 	.byte	0x04, 0x0a
        /*0082*/ 	.short	(.L_25 - .L_24)
	.align		4
.L_24:
        /*0084*/ 	.word	index@(.nv.constant0._Z8kernelFGPfS_iii)
        /*0088*/ 	.short	0x0380
        /*008a*/ 	.short	0x001c


	//----- nvinfo : EIATTR_SW_WAR
	.align		4
.L_25:
        /*008c*/ 	.byte	0x04, 0x36
        /*008e*/ 	.short	(.L_27 - .L_26)
.L_26:
        /*0090*/ 	.word	0x00000008
.L_27:


//--------------------- .nv.callgraph             --------------------------
	.section	.nv.callgraph,"",@"SHT_CUDA_CALLGRAPH"
	.align	4
	.sectionentsize	8
	.align		4
        /*0000*/ 	.word	0x00000000
	.align		4
        /*0004*/ 	.word	0xffffffff
	.align		4
        /*0008*/ 	.word	0x00000000
	.align		4
        /*000c*/ 	.word	0xfffffffe
	.align		4
        /*0010*/ 	.word	0x00000000
	.align		4
        /*0014*/ 	.word	0xfffffffd
	.align		4
        /*0018*/ 	.word	0x00000000
	.align		4
        /*001c*/ 	.word	0xfffffffc


//--------------------- .text._Z8kernelFGPfS_iii  --------------------------
	.section	.text._Z8kernelFGPfS_iii,"ax",@progbits
	.align	128
        .global         _Z8kernelFGPfS_iii
        .type           _Z8kernelFGPfS_iii,@function
        .size           _Z8kernelFGPfS_iii,(.L_x_14 - _Z8kernelFGPfS_iii)
        .other          _Z8kernelFGPfS_iii,@"STO_CUDA_ENTRY STV_DEFAULT"
_Z8kernelFGPfS_iii:
.text._Z8kernelFGPfS_iii:
[----:B------:R-:W-:Y:S01]  /*0000*/  LDC R1, c[0x0][0x37c] ;  /* 0x0000df00ff017b82 */ /* 0x000fe20000000800 */
[----:B------:R-:W0:Y:S07]  /*0010*/  S2R R31, SR_TID.Y ;  /* 0x00000000001f7919 */ /* 0x000e2e0000002200 */
[----:B------:R-:W1:Y:S01]  /*0020*/  LDC R0, c[0x0][0x360] ;  /* 0x0000d800ff007b82 */ /* 0x000e620000000800 */
[----:B------:R-:W2:Y:S01]  /*0030*/  LDCU UR8, c[0x0][0x398] ;  /* 0x00007300ff0877ac */ /* 0x000ea20008000800 */
[----:B------:R-:W1:Y:S01]  /*0040*/  S2R R3, SR_TID.X ;  /* 0x0000000000037919 */ /* 0x000e620000002100 */
[----:B------:R-:W3:Y:S05]  /*0050*/  S2R R6, SR_TID.Z ;  /* 0x0000000000067919 */ /* 0x000eea0000002300 */
[----:B------:R-:W0:Y:S08]  /*0060*/  S2UR UR5, SR_CTAID.Y ;  /* 0x00000000000579c3 */ /* 0x000e300000002600 */
[----:B------:R-:W0:Y:S08]  /*0070*/  LDC R12, c[0x0][0x364] ;  /* 0x0000d900ff0c7b82 */ /* 0x000e300000000800 */
[----:B------:R-:W1:Y:S08]  /*0080*/  S2UR UR4, SR_CTAID.X ;  /* 0x00000000000479c3 */ /* 0x000e700000002500 */
[----:B------:R-:W4:Y:S08]  /*0090*/  LDC.64 R28, c[0x0][0x390] ;  /* 0x0000e400ff1c7b82 */ /* 0x000f300000000a00 */
[----:B------:R-:W3:Y:S01]  /*00a0*/  S2UR UR6, SR_CTAID.Z ;  /* 0x00000000000679c3 */ /* 0x000ee20000002700 */
[----:B0-----:R-:W-:-:S07]  /*00b0*/  IMAD R12, R12, UR5, R31 ;  /* 0x000000050c0c7c24 */ /* 0x001fce000f8e021f */
[----:B------:R-:W3:Y:S01]  /*00c0*/  LDC R5, c[0x0][0x368] ;  /* 0x0000da00ff057b82 */ /* 0x000ee20000000800 */
[----:B-1----:R-:W-:Y:S01]  /*00d0*/  IMAD R3, R0, UR4, R3 ;  /* 0x0000000400037c24 */ /* 0x002fe2000f8e0203 */
[----:B----4-:R-:W-:-:S04]  /*00e0*/  ISETP.GE.AND P0, PT, R12, R29, PT ;  /* 0x0000001d0c00720c */ /* 0x010fc80003f06270 */
[----:B------:R-:W-:Y:S01]  /*00f0*/  ISETP.GE.OR P0, PT, R3, R28, P0 ;  /* 0x0000001c0300720c */ /* 0x000fe20000706670 */
[----:B---3--:R-:W-:-:S05]  /*0100*/  IMAD R6, R5, UR6, R6 ;  /* 0x0000000605067c24 */ /* 0x008fca000f8e0206 */
[----:B--2---:R-:W-:-:S13]  /*0110*/  ISETP.GE.OR P0, PT, R6, UR8, P0 ;  /* 0x0000000806007c0c */ /* 0x004fda0008706670 */
[----:B------:R-:W-:Y:S05]  /*0120*/  @P0 EXIT ;  /* 0x000000000000094d */ /* 0x000fea0003800000 */
[----:B------:R-:W-:Y:S01]  /*0130*/  VIADD R13, R6, 0xffffffff ;  /* 0xffffffff060d7836 */ /* 0x000fe20000000000 */
[C---:B------:R-:W-:Y:S01]  /*0140*/  ISETP.NE.AND P6, PT, R12.reuse, RZ, PT ;  /* 0x000000ff0c00720c */ /* 0x040fe20003fc5270 */
[-C--:B------:R-:W-:Y:S01]  /*0150*/  IMAD.WIDE.U32 R40, R29, R28.reuse, RZ ;  /* 0x0000001c1d287225 */ /* 0x080fe200078e00ff */
[----:B------:R-:W-:Y:S01]  /*0160*/  SHF.R.S32.HI R7, RZ, 0x1f, R28 ;  /* 0x0000001fff077819 */ /* 0x000fe2000001141c */
[----:B------:R-:W0:Y:S01]  /*0170*/  LDCU.64 UR6, c[0x0][0x358] ;  /* 0x00006b00ff0677ac */ /* 0x000e220008000a00 */
[----:B------:R-:W-:Y:S01]  /*0180*/  ISETP.GE.AND P1, PT, R13, UR8, PT ;  /* 0x000000080d007c0c */ /* 0x000fe2000bf26270 */
[----:B------:R-:W-:Y:S01]  /*0190*/  IMAD R0, R12, R28, RZ ;  /* 0x0000001c0c007224 */ /* 0x000fe200078e02ff */
[----:B------:R-:W-:Y:S01]  /*01a0*/  ISETP.GT.AND P5, PT, R3, RZ, P6 ;  /* 0x000000ff0300720c */ /* 0x000fe200037a4270 */
[----:B------:R-:W-:Y:S01]  /*01b0*/  IMAD R5, R7, R29, R41 ;  /* 0x0000001d07057224 */ /* 0x000fe200078e0229 */
[----:B------:R-:W-:Y:S01]  /*01c0*/  ISETP.GT.AND P1, PT, R13, -0x1, !P1 ;  /* 0xffffffff0d00780c */ /* 0x000fe20004f24270 */
[----:B------:R-:W-:Y:S01]  /*01d0*/  IMAD.WIDE.U32 R8, R40, R13, RZ ;  /* 0x0000000d28087225 */ /* 0x000fe200078e00ff */
[----:B------:R-:W-:-:S02]  /*01e0*/  ISETP.GT.AND P6, PT, R3, -0x1, P6 ;  /* 0xffffffff0300780c */ /* 0x000fc400037c4270 */
[----:B------:R-:W-:Y:S01]  /*01f0*/  PLOP3.LUT P0, PT, P5, P1, PT, 0x80, 0x8 ;  /* 0x000000000008781c */ /* 0x000fe20002f03070 */
[-C--:B------:R-:W-:Y:S01]  /*0200*/  IMAD R37, R5, R13.reuse, RZ ;  /* 0x0000000d05257224 */ /* 0x080fe200078e02ff */
[----:B------:R-:W-:Y:S01]  /*0210*/  PLOP3.LUT P1, PT, P6, P1, PT, 0x80, 0x8 ;  /* 0x000000000008781c */ /* 0x000fe20003723070 */
[----:B------:R-:W-:Y:S01]  /*0220*/  VIADD R55, R3, 0xffffffff ;  /* 0xffffffff03377836 */ /* 0x000fe20000000000 */
[----:B------:R-:W-:Y:S01]  /*0230*/  P2R R10, PR, RZ, 0x1 ;  /* 0x00000001ff0a7803 */ /* 0x000fe20000000000 */
[----:B------:R-:W-:Y:S01]  /*0240*/  IMAD.IADD R56, R0, 0x1, -R28 ;  /* 0x0000000100387824 */ /* 0x000fe200078e0a1c */
[----:B------:R-:W-:Y:S01]  /*0250*/  P2R R42, PR, RZ, 0x20 ;  /* 0x00000020ff2a7803 */ /* 0x000fe20000000000 */
[----:B------:R-:W-:Y:S01]  /*0260*/  IMAD.IADD R37, R9, 0x1, R37 ;  /* 0x0000000109257824 */ /* 0x000fe200078e0225 */
[----:B------:R-:W-:Y:S01]  /*0270*/  ISETP.NE.AND P5, PT, R10, RZ, PT ;  /* 0x000000ff0a00720c */ /* 0x000fe20003fa5270 */
[----:B------:R-:W-:Y:S01]  /*0280*/  IMAD R4, R40, R13, RZ ;  /* 0x0000000d28047224 */ /* 0x000fe200078e02ff */
[----:B------:R-:W-:Y:S01]  /*0290*/  P2R R11, PR, RZ, 0x2 ;  /* 0x00000002ff0b7803 */ /* 0x000fe20000000000 */
[----:B------:R-:W-:Y:S01]  /*02a0*/  VIADD R9, R3, 0x1 ;  /* 0x0000000103097836 */ /* 0x000fe20000000000 */
[----:B------:R-:W-:-:S02]  /*02b0*/  P2R R34, PR, RZ, 0x40 ;  /* 0x00000040ff227803 */ /* 0x000fc40000000000 */
[----:B------:R-:W-:Y:S01]  /*02c0*/  LOP3.LUT R36, R3, R13, RZ, 0xfc, !PT ;  /* 0x0000000d03247212 */ /* 0x000fe200078efcff */
[----:B------:R-:W-:Y:S01]  /*02d0*/  VIADD R12, R12, 0x1 ;  /* 0x000000010c0c7836 */ /* 0x000fe20000000000 */
[----:B------:R-:W-:Y:S01]  /*02e0*/  ISETP.NE.AND P6, PT, R11, RZ, PT ;  /* 0x000000ff0b00720c */ /* 0x000fe20003fc5270 */
[--C-:B------:R-:W-:Y:S01]  /*02f0*/  IMAD R57, R28, 0x2, R56.reuse ;  /* 0x000000021c397824 */ /* 0x100fe200078e0238 */
[----:B------:R-:W-:Y:S02]  /*0300*/  ISETP.GE.AND P0, PT, R13, UR8, PT ;  /* 0x000000080d007c0c */ /* 0x000fe4000bf06270 */
[--C-:B------:R-:W-:Y:S02]  /*0310*/  SHF.R.S32.HI R30, RZ, 0x1f, R56.reuse ;  /* 0x0000001fff1e7819 */ /* 0x100fe40000011438 */
[----:B------:R-:W-:Y:S02]  /*0320*/  ISETP.LT.OR P2, PT, R36, RZ, P0 ;  /* 0x000000ff2400720c */ /* 0x000fe40000741670 */
[----:B------:R-:W-:-:S02]  /*0330*/  @P5 IADD3 R18, P0, P1, R55, R8, R56 ;  /* 0x0000000837125210 */ /* 0x000fc4000791e038 */
[----:B------:R-:W-:Y:S02]  /*0340*/  SHF.R.S32.HI R2, RZ, 0x1f, R0 ;  /* 0x0000001fff027819 */ /* 0x000fe40000011400 */
[-C--:B------:R-:W-:Y:S02]  /*0350*/  @P5 IADD3.X R19, PT, PT, RZ, R37.reuse, R30, P0, P1 ;  /* 0x00000025ff135210 */ /* 0x080fe400007e241e */
[CC--:B------:R-:W-:Y:S02]  /*0360*/  @P6 IADD3 R16, P0, P1, R3.reuse, R4.reuse, R56 ;  /* 0x0000000403106210 */ /* 0x0c0fe4000791e038 */
[----:B------:R-:W-:Y:S02]  /*0370*/  P2R R22, PR, RZ, 0x4 ;  /* 0x00000004ff167803 */ /* 0x000fe40000000000 */
[----:B------:R-:W-:Y:S02]  /*0380*/  @P6 IADD3.X R17, PT, PT, RZ, R37, R30, P0, P1 ;  /* 0x00000025ff116210 */ /* 0x000fe400007e241e */
[----:B------:R-:W-:-:S02]  /*0390*/  @!P2 IADD3 R24, P0, P1, R3, R4, R0 ;  /* 0x000000040318a210 */ /* 0x000fc4000791e000 */
[----:B------:R-:W-:Y:S02]  /*03a0*/  P2R R8, PR, RZ, 0x20 ;  /* 0x00000020ff087803 */ /* 0x000fe40000000000 */
[----:B------:R-:W-:Y:S02]  /*03b0*/  @!P2 IADD3.X R25, PT, PT, RZ, R37, R2, P0, P1 ;  /* 0x00000025ff19a210 */ /* 0x000fe400007e2402 */
[----:B------:R-:W-:Y:S02]  /*03c0*/  ISETP.GE.AND P2, PT, R13, RZ, PT ;  /* 0x000000ff0d00720c */ /* 0x000fe40003f46270 */
[----:B------:R-:W-:Y:S02]  /*03d0*/  SHF.R.S32.HI R54, RZ, 0x1f, R57 ;  /* 0x0000001fff367819 */ /* 0x000fe40000011439 */
[C---:B------:R-:W-:Y:S02]  /*03e0*/  ISETP.LT.OR P1, PT, R3.reuse, 0x1, !P2 ;  /* 0x000000010300780c */ /* 0x040fe40005721670 */
[----:B------:R-:W-:-:S02]  /*03f0*/  ISETP.LT.OR P2, PT, R3, -0x1, !P2 ;  /* 0xffffffff0300780c */ /* 0x000fc40005741670 */
[----:B------:R-:W-:-:S04]  /*0400*/  ISETP.GE.OR P4, PT, R13, UR8, P1 ;  /* 0x000000080d007c0c */ /* 0x000fc80008f86670 */
[----:B------:R-:W-:-:S09]  /*0410*/  P2R R23, PR, RZ, 0x10 ;  /* 0x00000010ff177803 */ /* 0x000fd20000000000 */
[----:B------:R-:W-:-:S04]  /*0420*/  @!P4 IADD3 R14, P0, P3, R55, R4, R0 ;  /* 0x00000004370ec210 */ /* 0x000fc80007b1e000 */
[----:B------:R-:W-:Y:S02]  /*0430*/  @!P4 IADD3.X R15, PT, PT, RZ, R37, R2, P0, P3 ;  /* 0x00000025ff0fc210 */ /* 0x000fe400007e6402 */
[----:B------:R-:W-:-:S04]  /*0440*/  ISETP.GT.AND P0, PT, R13, -0x1, PT ;  /* 0xffffffff0d00780c */ /* 0x000fc80003f04270 */
[----:B------:R-:W-:-:S04]  /*0450*/  ISETP.GT.AND P0, PT, R3, -0x2, P0 ;  /* 0xfffffffe0300780c */ /* 0x000fc80000704270 */
[----:B------:R-:W-:-:S04]  /*0460*/  ISETP.LT.AND P0, PT, R9, R28, P0 ;  /* 0x0000001c0900720c */ /* 0x000fc80000701270 */
[----:B------:R-:W-:Y:S02]  /*0470*/  ISETP.GE.OR P5, PT, R13, UR8, !P0 ;  /* 0x000000080d007c0c */ /* 0x000fe4000c7a6670 */
[----:B------:R-:W-:Y:S02]  /*0480*/  P2R R27, PR, RZ, 0x1 ;  /* 0x00000001ff1b7803 */ /* 0x000fe40000000000 */
[----:B------:R-:W-:-:S09]  /*0490*/  P2R R21, PR, RZ, 0x20 ;  /* 0x00000020ff157803 */ /* 0x000fd20000000000 */
[----:B------:R-:W-:-:S04]  /*04a0*/  @!P5 IADD3 R20, P3, P4, R9, R4, R0 ;  /* 0x000000040914d210 */ /* 0x000fc80007c7e000 */
[----:B------:R-:W-:Y:S02]  /*04b0*/  @!P5 IADD3.X R38, PT, PT, RZ, R37, R2, P3, P4 ;  /* 0x00000025ff26d210 */ /* 0x000fe40001fe8402 */
[----:B------:R-:W-:Y:S02]  /*04c0*/  ISETP.NE.AND P5, PT, R8, RZ, PT ;  /* 0x000000ff0800720c */ /* 0x000fe40003fa5270 */
[----:B------:R-:W1:Y:S01]  /*04d0*/  LDC R8, c[0x0][0x364] ;  /* 0x0000d900ff087b82 */ /* 0x000e620000000800 */
[----:B------:R-:W-:-:S10]  /*04e0*/  ISETP.GE.OR P4, PT, R13, UR8, P1 ;  /* 0x000000080d007c0c */ /* 0x000fd40008f86670 */
[----:B------:R-:W2:Y:S01]  /*04f0*/  @P5 LDC.64 R32, c[0x0][0x380] ;  /* 0x0000e000ff205b82 */ /* 0x000ea20000000a00 */
[----:B-1----:R-:W-:-:S05]  /*0500*/  IMAD R8, R8, UR5, R31 ;  /* 0x0000000508087c24 */ /* 0x002fca000f8e021f */
[----:B------:R-:W-:-:S04]  /*0510*/  ISETP.EQ.OR P2, PT, R8, RZ, P2 ;  /* 0x000000ff0800720c */ /* 0x000fc80001742670 */
[----:B------:R-:W-:-:S04]  /*0520*/  ISETP.GE.OR P2, PT, R9, R28, P2 ;  /* 0x0000001c0900720c */ /* 0x000fc80001746670 */
[----:B------:R-:W-:-:S04]  /*0530*/  ISETP.GE.OR P0, PT, R13, UR8, P2 ;  /* 0x000000080d007c0c */ /* 0x000fc80009706670 */
[----:B------:R-:W-:-:S09]  /*0540*/  P2R R48, PR, RZ, 0x1 ;  /* 0x00000001ff307803 */ /* 0x000fd20000000000 */
[----:B------:R-:W-:-:S04]  /*0550*/  @!P0 IADD3 R8, P2, P3, R9, R4, R56 ;  /* 0x0000000409088210 */ /* 0x000fc80007b5e038 */
[----:B------:R-:W-:Y:S02]  /*0560*/  @!P0 IADD3.X R26, PT, PT, RZ, R37, R30, P2, P3 ;  /* 0x00000025ff1a8210 */ /* 0x000fe400017e641e */
[----:B--2---:R-:W-:Y:S02]  /*0570*/  @P5 LEA R32, P2, R18, R32, 0x2 ;  /* 0x0000002012205211 */ /* 0x004fe400078410ff */
[----:B------:R-:W-:Y:S02]  /*0580*/  ISETP.NE.AND P3, PT, R22, RZ, PT ;  /* 0x000000ff1600720c */ /* 0x000fe40003f65270 */
[----:B------:R-:W-:Y:S02]  /*0590*/  @P5 LEA.HI.X R33, R18, R33, R19, 0x2, P2 ;  /* 0x0000002112215211 */ /* 0x000fe400010f1413 */
[----:B------:R-:W1:Y:S01]  /*05a0*/  @P6 LDC.64 R18, c[0x0][0x380] ;  /* 0x0000e000ff126b82 */ /* 0x000e620000000a00 */
[----:B------:R-:W-:Y:S02]  /*05b0*/  ISETP.GE.U32.OR P1, PT, R12, R29, P1 ;  /* 0x0000001d0c00720c */ /* 0x000fe40000f26470 */
[----:B0-----:R-:W2:Y:S01]  /*05c0*/  @P5 LDG.E R32, desc[UR6][R32.64] ;  /* 0x0000000620205981 */ /* 0x001ea2000c1e1900 */
[----:B------:R-:W-:-:S02]  /*05d0*/  P2R R35, PR, RZ, 0x8 ;  /* 0x00000008ff237803 */ /* 0x000fc40000000000 */
[----:B-1----:R-:W-:-:S04]  /*05e0*/  @P6 LEA R18, P2, R16, R18, 0x2 ;  /* 0x0000001210126211 */ /* 0x002fc800078410ff */
[----:B------:R-:W-:Y:S02]  /*05f0*/  @P6 LEA.HI.X R19, R16, R19, R17, 0x2, P2 ;  /* 0x0000001310136211 */ /* 0x000fe400010f1411 */
[----:B------:R-:W0:Y:S02]  /*0600*/  @!P0 LDC.64 R16, c[0x0][0x380] ;  /* 0x0000e000ff108b82 */ /* 0x000e240000000a00 */
[----:B0-----:R-:W-:-:S04]  /*0610*/  @!P0 LEA R16, P2, R8, R16, 0x2 ;  /* 0x0000001008108211 */ /* 0x001fc800078410ff */
[----:B------:R-:W-:Y:S02]  /*0620*/  @!P0 LEA.HI.X R17, R8, R17, R26, 0x2, P2 ;  /* 0x0000001108118211 */ /* 0x000fe400010f141a */
[----:B------:R-:W-:Y:S02]  /*0630*/  ISETP.NE.AND P0, PT, R27, RZ, PT ;  /* 0x000000ff1b00720c */ /* 0x000fe40003f05270 */
[----:B------:R-:W0:Y:S02]  /*0640*/  @!P4 LDC.64 R26, c[0x0][0x380] ;  /* 0x0000e000ff1acb82 */ /* 0x000e240000000a00 */
[----:B0-----:R-:W-:-:S04]  /*0650*/  @!P4 LEA R26, P2, R14, R26, 0x2 ;  /* 0x0000001a0e1ac211 */ /* 0x001fc800078410ff */
[----:B------:R-:W-:Y:S02]  /*0660*/  @!P4 LEA.HI.X R27, R14, R27, R15, 0x2, P2 ;  /* 0x0000001b0e1bc211 */ /* 0x000fe400010f140f */
[----:B------:R-:W0:Y:S01]  /*0670*/  @!P3 LDC.64 R14, c[0x0][0x380] ;  /* 0x0000e000ff0ebb82 */ /* 0x000e220000000a00 */
[----:B------:R-:W-:Y:S02]  /*0680*/  ISETP.GE.OR P4, PT, R13, UR8, !P0 ;  /* 0x000000080d007c0c */ /* 0x000fe4000c786670 */
[----:B0-----:R-:W-:Y:S02]  /*0690*/  @!P3 LEA R14, P2, R24, R14, 0x2 ;  /* 0x0000000e180eb211 */ /* 0x001fe400078410ff */
[----:B------:R-:W-:Y:S02]  /*06a0*/  ISETP.GE.U32.OR P0, PT, R12, R29, !P0 ;  /* 0x0000001d0c00720c */ /* 0x000fe40004706470 */
[----:B------:R-:W-:-:S07]  /*06b0*/  @!P3 LEA.HI.X R15, R24, R15, R25, 0x2, P2 ;  /* 0x0000000f180fb211 */ /* 0x000fce00010f1419 */
[----:B------:R-:W0:Y:S01]  /*06c0*/  @!P4 LDC.64 R24, c[0x0][0x380] ;  /* 0x0000e000ff18cb82 */ /* 0x000e220000000a00 */
[----:B------:R-:W-:Y:S02]  /*06d0*/  ISETP.GE.OR P3, PT, R13, UR8, P1 ;  /* 0x000000080d007c0c */ /* 0x000fe40008f66670 */
[----:B------:R-:W-:-:S11]  /*06e0*/  P2R R8, PR, RZ, 0x10 ;  /* 0x00000010ff087803 */ /* 0x000fd60000000000 */
[----:B------:R-:W1:Y:S01]  /*06f0*/  @!P3 LDC.64 R44, c[0x0][0x380] ;  /* 0x0000e000ff2cbb82 */ /* 0x000e620000000a00 */
[----:B0-----:R-:W-:-:S04]  /*0700*/  @!P4 LEA R24, P2, R20, R24, 0x2 ;  /* 0x000000181418c211 */ /* 0x001fc800078410ff */
[----:B------:R-:W-:Y:S02]  /*0710*/  @!P4 LEA.HI.X R25, R20, R25, R38, 0x2, P2 ;  /* 0x000000191419c211 */ /* 0x000fe400010f1426 */
[----:B------:R-:W-:Y:S01]  /*0720*/  IADD3 R38, P2, PT, R57, R4, RZ ;  /* 0x0000000439267210 */ /* 0x000fe20007f5e0ff */
[----:B------:R-:W-:Y:S01]  /*0730*/  IMAD.MOV.U32 R4, RZ, RZ, RZ ;  /* 0x000000ffff047224 */ /* 0x000fe200078e00ff */
[----:B------:R-:W-:Y:S02]  /*0740*/  P2R R20, PR, RZ, 0x8 ;  /* 0x00000008ff147803 */ /* 0x000fe40000000000 */
[----:B------:R-:W-:Y:S01]  /*0750*/  @!P3 IADD3 R41, P1, PT, R55, R38, RZ ;  /* 0x000000263729b210 */ /* 0x000fe20007f3e0ff */
[----:B------:R-:W-:Y:S01]  /*0760*/  IMAD.X R39, R54, 0x1, R37, P2 ;  /* 0x0000000136277824 */ /* 0x000fe200010e0625 */
[----:B------:R-:W-:Y:S01]  /*0770*/  ISETP.GE.U32.AND P2, PT, R12, R29, PT ;  /* 0x0000001d0c00720c */ /* 0x000fe20003f46070 */
[----:B------:R0:W3:Y:S01]  /*0780*/  @P6 LDG.E R37, desc[UR6][R18.64] ;  /* 0x0000000612256981 */ /* 0x0000e2000c1e1900 */
[----:B------:R-:W-:-:S02]  /*0790*/  ISETP.NE.AND P4, PT, R48, RZ, PT ;  /* 0x000000ff3000720c */ /* 0x000fc40003f85270 */
[----:B------:R-:W-:Y:S01]  /*07a0*/  P2R R46, PR, RZ, 0x4 ;  /* 0x00000004ff2e7803 */ /* 0x000fe20000000000 */
[----:B--2---:R-:W-:Y:S01]  /*07b0*/  @P5 FADD R4, RZ, R32 ;  /* 0x00000020ff045221 */ /* 0x004fe20000000000 */
[----:B------:R-:W-:Y:S01]  /*07c0*/  ISETP.NE.AND P5, PT, R42, RZ, PT ;  /* 0x000000ff2a00720c */ /* 0x000fe20003fa5270 */
[----:B------:R-:W-:Y:S01]  /*07d0*/  @!P3 IMAD.X R42, RZ, RZ, R39, P1 ;  /* 0x000000ffff2ab224 */ /* 0x000fe200008e0627 */
[----:B-1----:R-:W-:-:S04]  /*07e0*/  @!P3 LEA R44, P1, R41, R44, 0x2 ;  /* 0x0000002c292cb211 */ /* 0x002fc800078210ff */
[----:B------:R-:W-:Y:S02]  /*07f0*/  @!P3 LEA.HI.X R45, R41, R45, R42, 0x2, P1 ;  /* 0x0000002d292db211 */ /* 0x000fe400008f142a */
[----:B------:R-:W-:-:S04]  /*0800*/  ISETP.LT.OR P1, PT, R36, RZ, P2 ;  /* 0x000000ff2400720c */ /* 0x000fc80001721670 */
[----:B------:R-:W-:-:S13]  /*0810*/  ISETP.GE.OR P3, PT, R13, UR8, P1 ;  /* 0x000000080d007c0c */ /* 0x000fda0008f66670 */
[----:B------:R-:W1:Y:S01]  /*0820*/  @!P3 LDC.64 R42, c[0x0][0x380] ;  /* 0x0000e000ff2abb82 */ /* 0x000e620000000a00 */
[----:B------:R-:W-:Y:S02]  /*0830*/  ISETP.GE.OR P2, PT, R13, UR8, P0 ;  /* 0x000000080d007c0c */ /* 0x000fe40008746670 */
[----:B------:R-:W-:-:S05]  /*0840*/  @!P3 IADD3 R13, P0, PT, R3, R38, RZ ;  /* 0x00000026030db210 */ /* 0x000fca0007f1e0ff */
[----:B------:R-:W-:Y:S01]  /*0850*/  @!P3 IMAD.X R32, RZ, RZ, R39, P0 ;  /* 0x000000ffff20b224 */ /* 0x000fe200000e0627 */
[----:B-1----:R-:W-:-:S04]  /*0860*/  @!P3 LEA R42, P0, R13, R42, 0x2 ;  /* 0x0000002a0d2ab211 */ /* 0x002fc800078010ff */
[----:B------:R-:W-:Y:S02]  /*0870*/  @!P3 LEA.HI.X R43, R13, R43, R32, 0x2, P0 ;  /* 0x0000002b0d2bb211 */ /* 0x000fe400000f1420 */
[----:B------:R-:W-:-:S05]  /*0880*/  @!P2 IADD3 R13, P0, PT, R9, R38, RZ ;  /* 0x00000026090da210 */ /* 0x000fca0007f1e0ff */
[----:B------:R-:W-:Y:S02]  /*0890*/  @!P2 IMAD.X R32, RZ, RZ, R39, P0 ;  /* 0x000000ffff20a224 */ /* 0x000fe400000e0627 */
[----:B------:R-:W1:Y:S02]  /*08a0*/  @!P2 LDC.64 R38, c[0x0][0x380] ;  /* 0x0000e000ff26ab82 */ /* 0x000e640000000a00 */
[----:B-1----:R-:W-:-:S04]  /*08b0*/  @!P2 LEA R38, P0, R13, R38, 0x2 ;  /* 0x000000260d26a211 */ /* 0x002fc800078010ff */
[----:B------:R-:W-:Y:S02]  /*08c0*/  @!P2 LEA.HI.X R39, R13, R39, R32, 0x2, P0 ;  /* 0x000000270d27a211 */ /* 0x000fe400000f1420 */
[----:B------:R1:W2:Y:S01]  /*08d0*/  @!P4 LDG.E R13, desc[UR6][R16.64] ;  /* 0x00000006100dc981 */ /* 0x0002a2000c1e1900 */
[----:B------:R-:W-:-:S04]  /*08e0*/  ISETP.GE.AND P0, PT, R6, UR8, PT ;  /* 0x0000000806007c0c */ /* 0x000fc8000bf06270 */
[----:B------:R-:W-:Y:S02]  /*08f0*/  ISETP.GT.AND P0, PT, R6, -0x1, !P0 ;  /* 0xffffffff0600780c */ /* 0x000fe40004704270 */
[----:B0-----:R-:W-:Y:S02]  /*0900*/  P2R R19, PR, RZ, 0x8 ;  /* 0x00000008ff137803 */ /* 0x001fe40000000000 */
[----:B------:R-:W-:Y:S01]  /*0910*/  PLOP3.LUT P3, PT, P5, P0, PT, 0x80, 0x8 ;  /* 0x000000000008781c */ /* 0x000fe20002f61070 */
[----:B------:R-:W-:-:S04]  /*0920*/  IMAD.WIDE.U32 R40, R40, R6, RZ ;  /* 0x0000000628287225 */ /* 0x000fc800078e00ff */
[----:B------:R-:W-:Y:S01]  /*0930*/  IMAD R5, R5, R6, RZ ;  /* 0x0000000605057224 */ /* 0x000fe200078e02ff */
[----:B------:R-:W-:-:S03]  /*0940*/  P2R R18, PR, RZ, 0x4 ;  /* 0x00000004ff127803 */ /* 0x000fc60000000000 */
[----:B------:R-:W-:-:S04]  /*0950*/  IMAD.IADD R41, R41, 0x1, R5 ;  /* 0x0000000129297824 */ /* 0x000fc800078e0205 */
[----:B------:R-:W-:-:S04]  /*0960*/  @P3 IADD3 R32, P2, P1, R55, R40, R56 ;  /* 0x0000002837203210 */ /* 0x000fc8000795e038 */
[----:B------:R-:W-:Y:S02]  /*0970*/  @P3 IADD3.X R33, PT, PT, RZ, R41, R30, P2, P1 ;  /* 0x00000029ff213210 */ /* 0x000fe400017e241e */
[----:B------:R-:W-:-:S13]  /*0980*/  ISETP.NE.AND P2, PT, R23, RZ, PT ;  /* 0x000000ff1700720c */ /* 0x000fda0003f45270 */
[----:B------:R-:W4:Y:S01]  /*0990*/  @!P2 LDG.E R27, desc[UR6][R26.64] ;  /* 0x000000061a1ba981 */ /* 0x000f22000c1e1900 */
[----:B---3--:R-:W-:Y:S02]  /*09a0*/  @P6 FADD R4, R4, R37 ;  /* 0x0000002504046221 */ /* 0x008fe40000000000 */
[----:B------:R-:W0:Y:S01]  /*09b0*/  @P3 LDC.64 R36, c[0x0][0x380] ;  /* 0x0000e000ff243b82 */ /* 0x000e220000000a00 */
[----:B------:R-:W-:Y:S02]  /*09c0*/  ISETP.NE.AND P6, PT, R34, RZ, PT ;  /* 0x000000ff2200720c */ /* 0x000fe40003fc5270 */
[----:B-1----:R-:W-:Y:S02]  /*09d0*/  P2R R17, PR, RZ, 0x8 ;  /* 0x00000008ff117803 */ /* 0x002fe40000000000 */
[----:B0-----:R-:W-:-:S04]  /*09e0*/  @P3 LEA R36, P1, R32, R36, 0x2 ;  /* 0x0000002420243211 */ /* 0x001fc800078210ff */
[----:B------:R-:W-:Y:S02]  /*09f0*/  @P3 LEA.HI.X R37, R32, R37, R33, 0x2, P1 ;  /* 0x0000002520253211 */ /* 0x000fe400008f1421 */
[----:B------:R-:W-:Y:S02]  /*0a00*/  ISETP.NE.AND P3, PT, R35, RZ, PT ;  /* 0x000000ff2300720c */ /* 0x000fe40003f65270 */
[----:B------:R-:W-:Y:S02]  /*0a10*/  P2R R47, PR, RZ, 0x40 ;  /* 0x00000040ff2f7803 */ /* 0x000fe40000000000 */
[----:B------:R-:W-:Y:S02]  /*0a20*/  P2R R5, PR, RZ, 0x20 ;  /* 0x00000020ff057803 */ /* 0x000fe40000000000 */
[----:B------:R-:W-:-:S13]  /*0a30*/  ISETP.NE.AND P5, PT, R20, RZ, PT ;  /* 0x000000ff1400720c */ /* 0x000fda0003fa5270 */
[----:B------:R-:W3:Y:S01]  /*0a40*/  @!P5 LDG.E R45, desc[UR6][R44.64] ;  /* 0x000000062c2dd981 */ /* 0x000ee2000c1e1900 */
[----:B--2---:R-:W-:Y:S01]  /*0a50*/  @!P4 FADD R4, R4, R13 ;  /* 0x0000000d0404c221 */ /* 0x004fe20000000000 */
[----:B------:R-:W-:-:S13]  /*0a60*/  PLOP3.LUT P4, PT, P6, P0, PT, 0x80, 0x8 ;  /* 0x000000000008781c */ /* 0x000fda0003781070 */
[----:B------:R-:W0:Y:S01]  /*0a70*/  @P4 LDC.64 R34, c[0x0][0x380] ;  /* 0x0000e000ff224b82 */ /* 0x000e220000000a00 */
[----:B------:R-:W-:-:S04]  /*0a80*/  @P4 IADD3 R13, P1, P0, R3, R40, R56 ;  /* 0x00000028030d4210 */ /* 0x000fc8000783e038 */
[----:B------:R-:W-:Y:S02]  /*0a90*/  @P4 IADD3.X R32, PT, PT, RZ, R41, R30, P1, P0 ;  /* 0x00000029ff204210 */ /* 0x000fe40000fe041e */
[----:B0-----:R-:W-:-:S04]  /*0aa0*/  @P4 LEA R34, P0, R13, R34, 0x2 ;  /* 0x000000220d224211 */ /* 0x001fc800078010ff */
[----:B------:R-:W-:Y:S02]  /*0ab0*/  @P4 LEA.HI.X R35, R13, R35, R32, 0x2, P0 ;  /* 0x000000230d234211 */ /* 0x000fe400000f1420 */
[----:B------:R0:W2:Y:S01]  /*0ac0*/  @!P3 LDG.E R13, desc[UR6][R14.64] ;  /* 0x000000060e0db981 */ /* 0x0000a2000c1e1900 */
[----:B------:R-:W-:Y:S02]  /*0ad0*/  P2R R16, PR, RZ, 0x10 ;  /* 0x00000010ff107803 */ /* 0x000fe40000000000 */
[----:B------:R-:W-:Y:S02]  /*0ae0*/  ISETP.NE.AND P4, PT, R8, RZ, PT ;  /* 0x000000ff0800720c */ /* 0x000fe40003f85270 */
[----:B------:R-:W1:Y:S11]  /*0af0*/  LDC R8, c[0x0][0x364] ;  /* 0x0000d900ff087b82 */ /* 0x000e760000000800 */
[----:B------:R-:W5:Y:S01]  /*0b00*/  @!P4 LDG.E R25, desc[UR6][R24.64] ;  /* 0x000000061819c981 */ /* 0x000f62000c1e1900 */
[----:B------:R-:W-:-:S04]  /*0b10*/  ISETP.GE.AND P0, PT, R6, RZ, PT ;  /* 0x000000ff0600720c */ /* 0x000fc80003f06270 */
[----:B------:R-:W-:Y:S01]  /*0b20*/  ISETP.LT.OR P1, PT, R3, -0x1, !P0 ;  /* 0xffffffff0300780c */ /* 0x000fe20004721670 */
[----:B-1----:R-:W-:-:S05]  /*0b30*/  IMAD R8, R8, UR5, R31 ;  /* 0x0000000508087c24 */ /* 0x002fca000f8e021f */
[----:B------:R-:W-:-:S04]  /*0b40*/  ISETP.EQ.OR P1, PT, R8, RZ, P1 ;  /* 0x000000ff0800720c */ /* 0x000fc80000f22670 */
[----:B------:R-:W-:-:S04]  /*0b50*/  ISETP.GE.OR P1, PT, R9, R28, P1 ;  /* 0x0000001c0900720c */ /* 0x000fc80000f26670 */
[----:B------:R-:W-:-:S13]  /*0b60*/  ISETP.GE.OR P6, PT, R6, UR8, P1 ;  /* 0x0000000806007c0c */ /* 0x000fda0008fc6670 */
[----:B------:R-:W1:Y:S01]  /*0b70*/  @!P6 LDC.64 R32, c[0x0][0x380] ;  /* 0x0000e000ff20eb82 */ /* 0x000e620000000a00 */
[----:B----4-:R-:W-:Y:S01]  /*0b80*/  @!P2 FADD R4, R4, R27 ;  /* 0x0000001b0404a221 */ /* 0x010fe20000000000 */
[----:B------:R-:W-:-:S04]  /*0b90*/  @!P6 IADD3 R8, P2, P1, R9, R40, R56 ;  /* 0x000000280908e210 */ /* 0x000fc8000795e038 */
[----:B------:R-:W-:Y:S02]  /*0ba0*/  @!P6 IADD3.X R26, PT, PT, RZ, R41, R30, P2, P1 ;  /* 0x00000029ff1ae210 */ /* 0x000fe400017e241e */
[----:B0-----:R-:W-:Y:S02]  /*0bb0*/  P2R R15, PR, RZ, 0x40 ;  /* 0x00000040ff0f7803 */ /* 0x001fe40000000000 */
[----:B-1----:R-:W-:-:S04]  /*0bc0*/  @!P6 LEA R32, P1, R8, R32, 0x2 ;  /* 0x000000200820e211 */ /* 0x002fc800078210ff */
[----:B------:R-:W-:Y:S02]  /*0bd0*/  @!P6 LEA.HI.X R33, R8, R33, R26, 0x2, P1 ;  /* 0x000000210821e211 */ /* 0x000fe400008f141a */
[----:B------:R-:W-:-:S04]  /*0be0*/  ISETP.NE.AND P6, PT, R17, RZ, PT ;  /* 0x000000ff1100720c */ /* 0x000fc80003fc5270 */
[----:B------:R-:W-:Y:S02]  /*0bf0*/  P2R R53, PR, RZ, 0x40 ;  /* 0x00000040ff357803 */ /* 0x000fe40000000000 */
[----:B------:R-:W-:-:S13]  /*0c00*/  ISETP.NE.AND P6, PT, R19, RZ, PT ;  /* 0x000000ff1300720c */ /* 0x000fda0003fc5270 */
[----:B------:R-:W4:Y:S01]  /*0c10*/  @!P6 LDG.E R43, desc[UR6][R42.64] ;  /* 0x000000062a2be981 */ /* 0x000f22000c1e1900 */
[----:B--2---:R-:W-:Y:S01]  /*0c20*/  @!P3 FADD R4, R4, R13 ;  /* 0x0000000d0404b221 */ /* 0x004fe20000000000 */
[----:B------:R-:W-:-:S04]  /*0c30*/  ISETP.LT.OR P3, PT, R3, 0x1, !P0 ;  /* 0x000000010300780c */ /* 0x000fc80004761670 */
[----:B------:R-:W-:-:S13]  /*0c40*/  ISETP.GE.OR P2, PT, R6, UR8, P3 ;  /* 0x0000000806007c0c */ /* 0x000fda0009f46670 */
[----:B------:R-:W0:Y:S01]  /*0c50*/  @!P2 LDC.64 R26, c[0x0][0x380] ;  /* 0x0000e000ff1aab82 */ /* 0x000e220000000a00 */
[----:B------:R-:W-:-:S04]  /*0c60*/  @!P2 IADD3 R8, P1, P0, R55, R40, R0 ;  /* 0x000000283708a210 */ /* 0x000fc8000783e000 */
[----:B------:R-:W-:Y:S01]  /*0c70*/  @!P2 IADD3.X R13, PT, PT, RZ, R41, R2, P1, P0 ;  /* 0x00000029ff0da210 */ /* 0x000fe20000fe0402 */
[----:B-----5:R-:W-:Y:S01]  /*0c80*/  @!P4 FADD R4, R4, R25 ;  /* 0x000000190404c221 */ /* 0x020fe20000000000 */
[----:B0-----:R-:W-:-:S04]  /*0c90*/  @!P2 LEA R26, P0, R8, R26, 0x2 ;  /* 0x0000001a081aa211 */ /* 0x001fc800078010ff */
[----:B------:R-:W-:Y:S02]  /*0ca0*/  @!P2 LEA.HI.X R27, R8, R27, R13, 0x2, P0 ;  /* 0x0000001b081ba211 */ /* 0x000fe400000f140d */
[----:B------:R-:W-:Y:S02]  /*0cb0*/  LOP3.LUT R8, R3, R6, RZ, 0xfc, !PT ;  /* 0x0000000603087212 */ /* 0x000fe400078efcff */
[----:B------:R-:W-:-:S04]  /*0cc0*/  ISETP.GE.AND P0, PT, R6, UR8, PT ;  /* 0x0000000806007c0c */ /* 0x000fc8000bf06270 */
[----:B------:R-:W-:-:S13]  /*0cd0*/  ISETP.LT.OR P4, PT, R8, RZ, P0 ;  /* 0x000000ff0800720c */ /* 0x000fda0000781670 */
[----:B------:R-:W0:Y:S01]  /*0ce0*/  @!P4 LDC.64 R24, c[0x0][0x380] ;  /* 0x0000e000ff18cb82 */ /* 0x000e220000000a00 */
[----:B------:R-:W-:-:S04]  /*0cf0*/  @!P4 IADD3 R49, P1, P0, R3, R40, R0 ;  /* 0x000000280331c210 */ /* 0x000fc8000783e000 */
[----:B------:R-:W-:Y:S02]  /*0d00*/  @!P4 IADD3.X R50, PT, PT, RZ, R41, R2, P1, P0 ;  /* 0x00000029ff32c210 */ /* 0x000fe40000fe0402 */
[----:B------:R-:W-:Y:S02]  /*0d10*/  P2R R14, PR, RZ, 0x4 ;  /* 0x00000004ff0e7803 */ /* 0x000fe40000000000 */
[----:B0-----:R-:W-:-:S04]  /*0d20*/  @!P4 LEA R24, P0, R49, R24, 0x2 ;  /* 0x000000183118c211 */ /* 0x001fc800078010ff */
[----:B------:R-:W-:Y:S02]  /*0d30*/  @!P4 LEA.HI.X R25, R49, R25, R50, 0x2, P0 ;  /* 0x000000193119c211 */ /* 0x000fe400000f1432 */
[----:B------:R-:W-:-:S04]  /*0d40*/  ISETP.GT.AND P0, PT, R6, -0x1, PT ;  /* 0xffffffff0600780c */ /* 0x000fc80003f04270 */
[----:B------:R-:W-:-:S04]  /*0d50*/  ISETP.GT.AND P0, PT, R3, -0x2, P0 ;  /* 0xfffffffe0300780c */ /* 0x000fc80000704270 */
[----:B------:R-:W-:Y:S02]  /*0d60*/  ISETP.LT.AND P2, PT, R9, R28, P0 ;  /* 0x0000001c0900720c */ /* 0x000fe40000741270 */
[----:B------:R-:W-:Y:S02]  /*0d70*/  P2R R52, PR, RZ, 0x8 ;  /* 0x00000008ff347803 */ /* 0x000fe40000000000 */
[----:B------:R-:W-:Y:S01]  /*0d80*/  ISETP.GE.OR P3, PT, R6, UR8, !P2 ;  /* 0x0000000806007c0c */ /* 0x000fe2000d766670 */
[----:B---3--:R-:W-:-:S12]  /*0d90*/  @!P5 FADD R4, R4, R45 ;  /* 0x0000002d0404d221 */ /* 0x008fd80000000000 */
[----:B------:R-:W0:Y:S01]  /*0da0*/  @!P3 LDC.64 R44, c[0x0][0x380] ;  /* 0x0000e000ff2cbb82 */ /* 0x000e220000000a00 */
[----:B------:R-:W-:-:S04]  /*0db0*/  @!P3 IADD3 R58, P1, P0, R9, R40, R0 ;  /* 0x00000028093ab210 */ /* 0x000fc8000783e000 */
[----:B------:R-:W-:Y:S02]  /*0dc0*/  @!P3 IADD3.X R59, PT, PT, RZ, R41, R2, P1, P0 ;  /* 0x00000029ff3bb210 */ /* 0x000fe40000fe0402 */
[----:B------:R-:W-:Y:S02]  /*0dd0*/  IADD3 R50, P0, PT, R57, R40, RZ ;  /* 0x0000002839327210 */ /* 0x000fe40007f1e0ff */
[----:B------:R-:W-:Y:S01]  /*0de0*/  P2R R51, PR, RZ, 0x8 ;  /* 0x00000008ff337803 */ /* 0x000fe20000000000 */
[----:B----4-:R-:W-:Y:S01]  /*0df0*/  @!P6 FADD R4, R4, R43 ;  /* 0x0000002b0404e221 */ /* 0x010fe20000000000 */
[----:B0-----:R-:W-:-:S04]  /*0e00*/  @!P3 LEA R44, P1, R58, R44, 0x2 ;  /* 0x0000002c3a2cb211 */ /* 0x001fc800078210ff */
[----:B------:R-:W-:Y:S02]  /*0e10*/  @!P3 LEA.HI.X R45, R58, R45, R59, 0x2, P1 ;  /* 0x0000002d3a2db211 */ /* 0x000fe400008f143b */
[----:B------:R-:W-:Y:S01]  /*0e20*/  ISETP.NE.AND P3, PT, R52, RZ, PT ;  /* 0x000000ff3400720c */ /* 0x000fe20003f65270 */
[----:B------:R-:W-:-:S03]  /*0e30*/  IMAD.X R58, R54, 0x1, R41, P0 ;  /* 0x00000001363a7824 */ /* 0x000fc600000e0629 */
[----:B------:R-:W-:-:S04]  /*0e40*/  ISETP.GE.U32.OR P0, PT, R12, R29, P3 ;  /* 0x0000001d0c00720c */ /* 0x000fc80001f06470 */
[----:B------:R-:W-:-:S13]  /*0e50*/  ISETP.GE.OR P6, PT, R6, UR8, P0 ;  /* 0x0000000806007c0c */ /* 0x000fda00087c6670 */
[----:B------:R-:W0:Y:S01]  /*0e60*/  @!P6 LDC.64 R42, c[0x0][0x380] ;  /* 0x0000e000ff2aeb82 */ /* 0x000e220000000a00 */
[----:B------:R-:W-:Y:S02]  /*0e70*/  @!P6 IADD3 R40, P0, PT, R55, R50, RZ ;  /* 0x000000323728e210 */ /* 0x000fe40007f1e0ff */
[----:B------:R-:W-:Y:S02]  /*0e80*/  P2R R13, PR, RZ, 0x10 ;  /* 0x00000010ff0d7803 */ /* 0x000fe40000000000 */
[----:B------:R-:W-:Y:S01]  /*0e90*/  P2R R49, PR, RZ, 0x10 ;  /* 0x00000010ff317803 */ /* 0x000fe20000000000 */
[----:B------:R-:W-:Y:S01]  /*0ea0*/  @!P6 IMAD.X R41, RZ, RZ, R58, P0 ;  /* 0x000000ffff29e224 */ /* 0x000fe200000e063a */
[----:B------:R-:W-:Y:S02]  /*0eb0*/  ISETP.NE.AND P4, PT, R18, RZ, PT ;  /* 0x000000ff1200720c */ /* 0x000fe40003f85270 */
[----:B------:R-:W-:Y:S02]  /*0ec0*/  P2R R52, PR, RZ, 0x40 ;  /* 0x00000040ff347803 */ /* 0x000fe40000000000 */
[----:B------:R-:W-:-:S09]  /*0ed0*/  ISETP.NE.AND P3, PT, R16, RZ, PT ;  /* 0x000000ff1000720c */ /* 0x000fd20003f65270 */
[----:B------:R1:W2:Y:S01]  /*0ee0*/  @!P4 LDG.E R39, desc[UR6][R38.64] ;  /* 0x000000062627c981 */ /* 0x0002a2000c1e1900 */
[----:B0-----:R-:W-:-:S03]  /*0ef0*/  @!P6 LEA R42, P0, R40, R42, 0x2 ;  /* 0x0000002a282ae211 */ /* 0x001fc600078010ff */
[----:B------:R-:W3:Y:S01]  /*0f00*/  @P3 LDG.E R35, desc[UR6][R34.64] ;  /* 0x0000000622233981 */ /* 0x000ee2000c1e1900 */
[----:B------:R-:W-:Y:S02]  /*0f10*/  @!P6 LEA.HI.X R43, R40, R43, R41, 0x2, P0 ;  /* 0x0000002b282be211 */ /* 0x000fe400000f1429 */
[----:B------:R-:W-:-:S13]  /*0f20*/  ISETP.NE.AND P6, PT, R53, RZ, PT ;  /* 0x000000ff3500720c */ /* 0x000fda0003fc5270 */
[----:B------:R0:W4:Y:S01]  /*0f30*/  @P6 LDG.E R53, desc[UR6][R36.64] ;  /* 0x0000000624356981 */ /* 0x000122000c1e1900 */
[----:B------:R-:W-:Y:S02]  /*0f40*/  ISETP.NE.AND P1, PT, R15, RZ, PT ;  /* 0x000000ff0f00720c */ /* 0x000fe40003f25270 */
[----:B------:R-:W-:-:S04]  /*0f50*/  ISETP.NE.AND P5, PT, R46, RZ, PT ;  /* 0x000000ff2e00720c */ /* 0x000fc80003fa5270 */
[----:B------:R-:W-:-:S04]  /*0f60*/  ISETP.LT.OR P0, PT, R8, RZ, P5 ;  /* 0x000000ff0800720c */ /* 0x000fc80002f01670 */
[----:B------:R-:W-:-:S03]  /*0f70*/  ISETP.GE.OR P5, PT, R6, UR8, P0 ;  /* 0x0000000806007c0c */ /* 0x000fc600087a6670 */
[----:B------:R-:W5:Y:S10]  /*0f80*/  @!P1 LDG.E R33, desc[UR6][R32.64] ;  /* 0x0000000620219981 */ /* 0x000f74000c1e1900 */
[----:B------:R-:W0:Y:S01]  /*0f90*/  @!P5 LDC.64 R40, c[0x0][0x380] ;  /* 0x0000e000ff28db82 */ /* 0x000e220000000a00 */
[----:B-1----:R-:W-:-:S05]  /*0fa0*/  @!P5 IADD3 R38, P0, PT, R3, R50, RZ ;  /* 0x000000320326d210 */ /* 0x002fca0007f1e0ff */
[----:B------:R-:W-:Y:S01]  /*0fb0*/  @!P5 IMAD.X R59, RZ, RZ, R58, P0 ;  /* 0x000000ffff3bd224 */ /* 0x000fe200000e063a */
[----:B0-----:R-:W-:-:S04]  /*0fc0*/  @!P5 LEA R40, P0, R38, R40, 0x2 ;  /* 0x000000282628d211 */ /* 0x001fc800078010ff */
[----:B------:R-:W-:Y:S02]  /*0fd0*/  @!P5 LEA.HI.X R41, R38, R41, R59, 0x2, P0 ;  /* 0x000000292629d211 */ /* 0x000fe400000f143b */
[----:B------:R-:W-:-:S04]  /*0fe0*/  ISETP.GE.U32.OR P0, PT, R12, R29, !P2 ;  /* 0x0000001d0c00720c */ /* 0x000fc80005706470 */
[----:B------:R-:W-:-:S13]  /*0ff0*/  ISETP.GE.OR P2, PT, R6, UR8, P0 ;  /* 0x0000000806007c0c */ /* 0x000fda0008746670 */
[----:B------:R-:W0:Y:S01]  /*1000*/  @!P2 LDC.64 R36, c[0x0][0x380] ;  /* 0x0000e000ff24ab82 */ /* 0x000e220000000a00 */
[----:B------:R-:W-:-:S05]  /*1010*/  @!P2 IADD3 R50, P0, PT, R9, R50, RZ ;  /* 0x000000320932a210 */ /* 0x000fca0007f1e0ff */
[----:B------:R-:W-:Y:S01]  /*1020*/  @!P2 IMAD.X R58, RZ, RZ, R58, P0 ;  /* 0x000000ffff3aa224 */ /* 0x000fe200000e063a */
[----:B------:R-:W-:Y:S02]  /*1030*/  P2R R8, PR, RZ, 0x20 ;  /* 0x00000020ff087803 */ /* 0x000fe40000000000 */
[----:B------:R-:W-:Y:S02]  /*1040*/  ISETP.NE.AND P5, PT, R5, RZ, PT ;  /* 0x000000ff0500720c */ /* 0x000fe40003fa5270 */
[----:B0-----:R-:W-:-:S04]  /*1050*/  @!P2 LEA R36, P0, R50, R36, 0x2 ;  /* 0x000000243224a211 */ /* 0x001fc800078010ff */
[----:B------:R-:W-:Y:S01]  /*1060*/  @!P2 LEA.HI.X R37, R50, R37, R58, 0x2, P0 ;  /* 0x000000253225a211 */ /* 0x000fe200000f143a */
[----:B------:R-:W-:-:S05]  /*1070*/  VIADD R50, R6, 0x1 ;  /* 0x0000000106327836 */ /* 0x000fca0000000000 */
[----:B------:R-:W-:-:S04]  /*1080*/  ISETP.GE.AND P0, PT, R50, UR8, PT ;  /* 0x0000000832007c0c */ /* 0x000fc8000bf06270 */
[----:B------:R-:W-:Y:S01]  /*1090*/  ISETP.GT.AND P0, PT, R50, -0x1, !P0 ;  /* 0xffffffff3200780c */ /* 0x000fe20004704270 */
[----:B--2---:R-:W-:-:S04]  /*10a0*/  @!P4 FADD R4, R4, R39 ;  /* 0x000000270404c221 */ /* 0x004fc80000000000 */
[----:B----4-:R-:W-:-:S04]  /*10b0*/  @P6 FADD R4, R4, R53 ;  /* 0x0000003504046221 */ /* 0x010fc80000000000 */
[----:B---3--:R-:W-:Y:S01]  /*10c0*/  @P3 FADD R4, R4, R35 ;  /* 0x0000002304043221 */ /* 0x008fe20000000000 */
[----:B------:R-:W-:Y:S02]  /*10d0*/  PLOP3.LUT P3, PT, P5, P0, PT, 0x80, 0x8 ;  /* 0x000000000008781c */ /* 0x000fe40002f61070 */
[----:B------:R-:W-:-:S13]  /*10e0*/  ISETP.NE.AND P5, PT, R14, RZ, PT ;  /* 0x000000ff0e00720c */ /* 0x000fda0003fa5270 */
[----:B------:R0:W2:Y:S01]  /*10f0*/  @!P5 LDG.E R27, desc[UR6][R26.64] ;  /* 0x000000061a1bd981 */ /* 0x0000a2000c1e1900 */
[----:B------:R-:W-:-:S13]  /*1100*/  ISETP.NE.AND P4, PT, R49, RZ, PT ;  /* 0x000000ff3100720c */ /* 0x000fda0003f85270 */
[----:B------:R-:W3:Y:S01]  /*1110*/  @!P4 LDG.E R25, desc[UR6][R24.64] ;  /* 0x000000061819c981 */ /* 0x000ee2000c1e1900 */
[----:B------:R-:W-:Y:S01]  /*1120*/  ISETP.NE.AND P6, PT, R47, RZ, PT ;  /* 0x000000ff2f00720c */ /* 0x000fe20003fc5270 */
[----:B------:R-:W-:Y:S01]  /*1130*/  IMAD.WIDE.U32 R38, R29, R28, RZ ;  /* 0x0000001c1d267225 */ /* 0x000fe200078e00ff */
[----:B------:R-:W-:-:S05]  /*1140*/  SHF.R.S32.HI R47, RZ, 0x1f, R28 ;  /* 0x0000001fff2f7819 */ /* 0x000fca000001141c */
[----:B------:R-:W-:Y:S02]  /*1150*/  IMAD R35, R47, R29, R39 ;  /* 0x0000001d2f237224 */ /* 0x000fe400078e0227 */
[----:B------:R-:W-:-:S04]  /*1160*/  IMAD.WIDE.U32 R38, R38, R50, RZ ;  /* 0x0000003226267225 */ /* 0x000fc800078e00ff */
[----:B------:R-:W-:-:S04]  /*1170*/  IMAD R35, R35, R50, RZ ;  /* 0x0000003223237224 */ /* 0x000fc800078e02ff */
[----:B------:R-:W-:Y:S02]  /*1180*/  IMAD.IADD R39, R39, 0x1, R35 ;  /* 0x0000000127277824 */ /* 0x000fe400078e0223 */
[----:B------:R-:W1:Y:S01]  /*1190*/  @P3 LDC.64 R34, c[0x0][0x380] ;  /* 0x0000e000ff223b82 */ /* 0x000e620000000a00 */
[----:B------:R-:W-:Y:S01]  /*11a0*/  P2R R5, PR, RZ, 0x4 ;  /* 0x00000004ff057803 */ /* 0x000fe20000000000 */
[----:B-----5:R-:W-:Y:S01]  /*11b0*/  @!P1 FADD R4, R4, R33 ;  /* 0x0000002104049221 */ /* 0x020fe20000000000 */
[----:B------:R-:W-:-:S04]  /*11c0*/  @P3 IADD3 R32, P2, P1, R55, R38, R56 ;  /* 0x0000002637203210 */ /* 0x000fc8000795e038 */
[----:B------:R-:W-:Y:S02]  /*11d0*/  @P3 IADD3.X R33, PT, PT, RZ, R39, R30, P2, P1 ;  /* 0x00000027ff213210 */ /* 0x000fe400017e241e */
[----:B------:R-:W-:Y:S02]  /*11e0*/  PLOP3.LUT P2, PT, P6, P0, PT, 0x80, 0x8 ;  /* 0x000000000008781c */ /* 0x000fe40003741070 */
[----:B-1----:R-:W-:-:S04]  /*11f0*/  @P3 LEA R34, P1, R32, R34, 0x2 ;  /* 0x0000002220223211 */ /* 0x002fc800078210ff */
[----:B------:R-:W-:-:S07]  /*1200*/  @P3 LEA.HI.X R35, R32, R35, R33, 0x2, P1 ;  /* 0x0000002320233211 */ /* 0x000fce00008f1421 */
[----:B------:R-:W1:Y:S01]  /*1210*/  @P2 LDC.64 R32, c[0x0][0x380] ;  /* 0x0000e000ff202b82 */ /* 0x000e620000000a00 */
[----:B------:R-:W-:-:S04]  /*1220*/  @P2 IADD3 R47, P1, P0, R3, R38, R56 ;  /* 0x00000026032f2210 */ /* 0x000fc8000783e038 */
[----:B------:R-:W-:Y:S02]  /*1230*/  @P2 IADD3.X R58, PT, PT, RZ, R39, R30, P1, P0 ;  /* 0x00000027ff3a2210 */ /* 0x000fe40000fe041e */
[----:B-1----:R-:W-:-:S04]  /*1240*/  @P2 LEA R32, P0, R47, R32, 0x2 ;  /* 0x000000202f202211 */ /* 0x002fc800078010ff */
[----:B------:R-:W-:Y:S02]  /*1250*/  @P2 LEA.HI.X R33, R47, R33, R58, 0x2, P0 ;  /* 0x000000212f212211 */ /* 0x000fe400000f143a */
[----:B------:R-:W1:Y:S01]  /*1260*/  LDC R58, c[0x0][0x364] ;  /* 0x0000d900ff3a7b82 */ /* 0x000e620000000800 */
[----:B------:R-:W-:-:S04]  /*1270*/  ISETP.GE.AND P1, PT, R50, RZ, PT ;  /* 0x000000ff3200720c */ /* 0x000fc80003f26270 */
[----:B------:R-:W-:Y:S01]  /*1280*/  ISETP.LT.OR P0, PT, R3, -0x1, !P1 ;  /* 0xffffffff0300780c */ /* 0x000fe20004f01670 */
[----:B-1----:R-:W-:-:S05]  /*1290*/  IMAD R58, R58, UR5, R31 ;  /* 0x000000053a3a7c24 */ /* 0x002fca000f8e021f */
[----:B------:R-:W-:-:S04]  /*12a0*/  ISETP.EQ.OR P0, PT, R58, RZ, P0 ;  /* 0x000000ff3a00720c */ /* 0x000fc80000702670 */
[----:B------:R-:W-:-:S04]  /*12b0*/  ISETP.GE.OR P0, PT, R9, R28, P0 ;  /* 0x0000001c0900720c */ /* 0x000fc80000706670 */
[----:B------:R-:W-:Y:S02]  /*12c0*/  ISETP.GE.OR P0, PT, R50, UR8, P0 ;  /* 0x0000000832007c0c */ /* 0x000fe40008706670 */
[----:B------:R-:W-:Y:S02]  /*12d0*/  P2R R49, PR, RZ, 0x8 ;  /* 0x00000008ff317803 */ /* 0x000fe40000000000 */
[----:B------:R-:W-:-:S09]  /*12e0*/  P2R R53, PR, RZ, 0x4 ;  /* 0x00000004ff357803 */ /* 0x000fd20000000000 */
[----:B------:R-:W-:-:S04]  /*12f0*/  @!P0 IADD3 R56, P3, P2, R9, R38, R56 ;  /* 0x0000002609388210 */ /* 0x000fc80007a7e038 */
[----:B0-----:R-:W-:Y:S02]  /*1300*/  @!P0 IADD3.X R26, PT, PT, RZ, R39, R30, P3, P2 ;  /* 0x00000027ff1a8210 */ /* 0x001fe40001fe441e */
[----:B------:R-:W0:Y:S02]  /*1310*/  @!P0 LDC.64 R30, c[0x0][0x380] ;  /* 0x0000e000ff1e8b82 */ /* 0x000e240000000a00 */
[----:B0-----:R-:W-:-:S04]  /*1320*/  @!P0 LEA R30, P2, R56, R30, 0x2 ;  /* 0x0000001e381e8211 */ /* 0x001fc800078410ff */
[----:B------:R-:W-:Y:S02]  /*1330*/  @!P0 LEA.HI.X R31, R56, R31, R26, 0x2, P2 ;  /* 0x0000001f381f8211 */ /* 0x000fe400010f141a */
[----:B------:R-:W-:Y:S02]  /*1340*/  P2R R56, PR, RZ, 0x1 ;  /* 0x00000001ff387803 */ /* 0x000fe40000000000 */
[----:B------:R-:W-:Y:S02]  /*1350*/  ISETP.NE.AND P0, PT, R46, RZ, PT ;  /* 0x000000ff2e00720c */ /* 0x000fe40003f05270 */
[----:B------:R-:W-:Y:S02]  /*1360*/  LOP3.LUT R60, R3, R50, RZ, 0xfc, !PT ;  /* 0x00000032033c7212 */ /* 0x000fe400078efcff */
[----:B------:R-:W-:-:S04]  /*1370*/  ISETP.GT.AND P6, PT, R50, -0x1, PT ;  /* 0xffffffff3200780c */ /* 0x000fc80003fc4270 */
[----:B------:R-:W-:-:S04]  /*1380*/  ISETP.GT.AND P6, PT, R3, -0x2, P6 ;  /* 0xfffffffe0300780c */ /* 0x000fc800037c4270 */
[----:B------:R-:W-:Y:S01]  /*1390*/  ISETP.LT.AND P6, PT, R9, R28, P6 ;  /* 0x0000001c0900720c */ /* 0x000fe200037c1270 */
[----:B--2---:R-:W-:Y:S01]  /*13a0*/  @!P5 FADD R4, R4, R27 ;  /* 0x0000001b0404d221 */ /* 0x004fe20000000000 */
[----:B------:R-:W-:-:S04]  /*13b0*/  ISETP.LT.OR P5, PT, R3, 0x1, !P1 ;  /* 0x000000010300780c */ /* 0x000fc80004fa1670 */
[----:B------:R-:W-:-:S13]  /*13c0*/  ISETP.GE.OR P1, PT, R50, UR8, P5 ;  /* 0x0000000832007c0c */ /* 0x000fda000af26670 */
[----:B------:R-:W0:Y:S01]  /*13d0*/  @!P1 LDC.64 R26, c[0x0][0x380] ;  /* 0x0000e000ff1a9b82 */ /* 0x000e220000000a00 */
[----:B------:R-:W-:-:S04]  /*13e0*/  @!P1 IADD3 R46, P3, P2, R55, R38, R0 ;  /* 0x00000026372e9210 */ /* 0x000fc80007a7e000 */
[----:B------:R-:W-:Y:S02]  /*13f0*/  @!P1 IADD3.X R47, PT, PT, RZ, R39, R2, P3, P2 ;  /* 0x00000027ff2f9210 */ /* 0x000fe40001fe4402 */
[----:B0-----:R-:W-:-:S04]  /*1400*/  @!P1 LEA R26, P2, R46, R26, 0x2 ;  /* 0x0000001a2e1a9211 */ /* 0x001fc800078410ff */
[----:B------:R-:W-:Y:S02]  /*1410*/  @!P1 LEA.HI.X R27, R46, R27, R47, 0x2, P2 ;  /* 0x0000001b2e1b9211 */ /* 0x000fe400010f142f */
[----:B------:R-:W-:-:S04]  /*1420*/  ISETP.GE.AND P2, PT, R50, UR8, PT ;  /* 0x0000000832007c0c */ /* 0x000fc8000bf46270 */
[----:B------:R-:W-:Y:S01]  /*1430*/  ISETP.LT.OR P2, PT, R60, RZ, P2 ;  /* 0x000000ff3c00720c */ /* 0x000fe20001741670 */
[----:B---3--:R-:W-:-:S12]  /*1440*/  @!P4 FADD R4, R4, R25 ;  /* 0x000000190404c221 */ /* 0x008fd80000000000 */
[----:B------:R-:W0:Y:S01]  /*1450*/  @!P2 LDC.64 R24, c[0x0][0x380] ;  /* 0x0000e000ff18ab82 */ /* 0x000e220000000a00 */
[----:B------:R-:W-:-:S04]  /*1460*/  @!P2 IADD3 R46, P4, P3, R3, R38, R0 ;  /* 0x00000026032ea210 */ /* 0x000fc80007b9e000 */
[----:B------:R-:W-:Y:S02]  /*1470*/  @!P2 IADD3.X R47, PT, PT, RZ, R39, R2, P4, P3 ;  /* 0x00000027ff2fa210 */ /* 0x000fe400027e6402 */
[----:B0-----:R-:W-:-:S04]  /*1480*/  @!P2 LEA R24, P3, R46, R24, 0x2 ;  /* 0x000000182e18a211 */ /* 0x001fc800078610ff */
[----:B------:R-:W-:Y:S02]  /*1490*/  @!P2 LEA.HI.X R25, R46, R25, R47, 0x2, P3 ;  /* 0x000000192e19a211 */ /* 0x000fe400018f142f */
[----:B------:R-:W-:-:S13]  /*14a0*/  ISETP.GE.OR P3, PT, R50, UR8, !P6 ;  /* 0x0000000832007c0c */ /* 0x000fda000f766670 */
[----:B------:R-:W0:Y:S01]  /*14b0*/  @!P3 LDC.64 R46, c[0x0][0x380] ;  /* 0x0000e000ff2ebb82 */ /* 0x000e220000000a00 */
[----:B------:R-:W-:Y:S02]  /*14c0*/  P2R R58, PR, RZ, 0x2 ;  /* 0x00000002ff3a7803 */ /* 0x000fe40000000000 */
[----:B------:R-:W-:-:S04]  /*14d0*/  @!P3 IADD3 R61, P1, P4, R9, R38, R0 ;  /* 0x00000026093db210 */ /* 0x000fc80007c3e000 */
[----:B------:R-:W-:Y:S02]  /*14e0*/  @!P3 IADD3.X R62, PT, PT, RZ, R39, R2, P1, P4 ;  /* 0x00000027ff3eb210 */ /* 0x000fe40000fe8402 */
[----:B0-----:R-:W-:-:S04]  /*14f0*/  @!P3 LEA R46, P4, R61, R46, 0x2 ;  /* 0x0000002e3d2eb211 */ /* 0x001fc800078810ff */
[----:B------:R-:W-:Y:S02]  /*1500*/  @!P3 LEA.HI.X R47, R61, R47, R62, 0x2, P4 ;  /* 0x0000002f3d2fb211 */ /* 0x000fe400020f143e */
[----:B------:R-:W-:-:S05]  /*1510*/  IADD3 R62, P4, PT, R57, R38, RZ ;  /* 0x00000026393e7210 */ /* 0x000fca0007f9e0ff */
[----:B------:R-:W-:Y:S01]  /*1520*/  IMAD.X R57, R54, 0x1, R39, P4 ;  /* 0x0000000136397824 */ /* 0x000fe200020e0627 */
[----:B------:R-:W-:-:S04]  /*1530*/  ISETP.GE.U32.OR P4, PT, R12, R29, P5 ;  /* 0x0000001d0c00720c */ /* 0x000fc80002f86470 */
[----:B------:R-:W-:-:S13]  /*1540*/  ISETP.GE.OR P4, PT, R50, UR8, P4 ;  /* 0x0000000832007c0c */ /* 0x000fda000a786670 */
[----:B------:R-:W0:Y:S01]  /*1550*/  @!P4 LDC.64 R38, c[0x0][0x380] ;  /* 0x0000e000ff26cb82 */ /* 0x000e220000000a00 */
[----:B------:R-:W-:-:S05]  /*1560*/  @!P4 IADD3 R55, P5, PT, R55, R62, RZ ;  /* 0x0000003e3737c210 */ /* 0x000fca0007fbe0ff */
[----:B------:R-:W-:Y:S01]  /*1570*/  @!P4 IMAD.X R64, RZ, RZ, R57, P5 ;  /* 0x000000ffff40c224 */ /* 0x000fe200028e0639 */
[----:B------:R-:W-:Y:S02]  /*1580*/  P2R R63, PR, RZ, 0x10 ;  /* 0x00000010ff3f7803 */ /* 0x000fe40000000000 */
[----:B0-----:R-:W-:-:S04]  /*1590*/  @!P4 LEA R54, P5, R55, R38, 0x2 ;  /* 0x000000263736c211 */ /* 0x001fc800078a10ff */
[----:B------:R-:W-:Y:S02]  /*15a0*/  @!P4 LEA.HI.X R55, R55, R39, R64, 0x2, P5 ;  /* 0x000000273737c211 */ /* 0x000fe400028f1440 */
[----:B------:R-:W-:-:S04]  /*15b0*/  ISETP.NE.AND P4, PT, R52, RZ, PT ;  /* 0x000000ff3400720c */ /* 0x000fc80003f85270 */
[----:B------:R-:W-:Y:S02]  /*15c0*/  P2R R52, PR, RZ, 0x10 ;  /* 0x00000010ff347803 */ /* 0x000fe40000000000 */
[----:B------:R-:W-:Y:S02]  /*15d0*/  ISETP.NE.AND P4, PT, R51, RZ, PT ;  /* 0x000000ff3300720c */ /* 0x000fe40003f85270 */
[----:B------:R-:W-:-:S04]  /*15e0*/  ISETP.LT.OR P5, PT, R60, RZ, P0 ;  /* 0x000000ff3c00720c */ /* 0x000fc800007a1670 */
[----:B------:R-:W-:-:S07]  /*15f0*/  ISETP.GE.OR P5, PT, R50, UR8, P5 ;  /* 0x0000000832007c0c */ /* 0x000fce000afa6670 */
[----:B------:R-:W2:Y:S06]  /*1600*/  @!P4 LDG.E R45, desc[UR6][R44.64] ;  /* 0x000000062c2dc981 */ /* 0x000eac000c1e1900 */
        /* <DEDUP_REMOVED lines=32> */
[----:B------:R-:W-:Y:S02]  /*1810*/  ISETP.NE.AND P5, PT, R10, RZ, PT ;  /* 0x000000ff0a00720c */ /* 0x000fe40003fa5270 */
[----:B------:R-:W-:Y:S02]  /*1820*/  P2R R59, PR, RZ, 0x4 ;  /* 0x00000004ff3b7803 */ /* 0x000fe40000000000 */
[----:B------:R-:W-:Y:S01]  /*1830*/  ISETP.NE.AND P2, PT, R5, RZ, PT ;  /* 0x000000ff0500720c */ /* 0x000fe20003f45270 */
[----:B------:R-:W-:-:S08]  /*1840*/  IMAD.MOV.U32 R5, RZ, RZ, RZ ;  /* 0x000000ffff057224 */ /* 0x000fd000078e00ff */
[----:B------:R-:W-:Y:S01]  /*1850*/  @P5 IMAD.MOV.U32 R5, RZ, RZ, 0x1 ;  /* 0x00000001ff055424 */ /* 0x000fe200078e00ff */
[----:B------:R-:W-:Y:S02]  /*1860*/  ISETP.NE.AND P5, PT, R11, RZ, PT ;  /* 0x000000ff0b00720c */ /* 0x000fe40003fa5270 */
[----:B------:R-:W-:Y:S01]  /*1870*/  ISETP.GE.U32.OR P6, PT, R12, R29, !P6 ;  /* 0x0000001d0c00720c */ /* 0x000fe200077c6470 */
[----:B------:R-:W3:Y:S10]  /*1880*/  @!P2 LDG.E R37, desc[UR6][R36.64] ;  /* 0x000000062425a981 */ /* 0x000ef4000c1e1900 */
[----:B------:R-:W-:Y:S01]  /*1890*/  @P5 VIADD R5, R5, 0x1 ;  /* 0x0000000105055836 */ /* 0x000fe20000000000 */
[----:B------:R-:W-:-:S13]  /*18a0*/  ISETP.NE.AND P5, PT, R48, RZ, PT ;  /* 0x000000ff3000720c */ /* 0x000fda0003fa5270 */
[----:B------:R-:W-:Y:S01]  /*18b0*/  @!P5 VIADD R5, R5, 0x1 ;  /* 0x000000010505d836 */ /* 0x000fe20000000000 */
        /* <DEDUP_REMOVED lines=13> */
[----:B------:R-:W-:Y:S01]  /*1990*/  @P5 VIADD R5, R5, 0x1 ;  /* 0x0000000105055836 */ /* 0x000fe20000000000 */
[----:B------:R-:W-:-:S13]  /*19a0*/  ISETP.NE.AND P5, PT, R16, RZ, PT ;  /* 0x000000ff1000720c */ /* 0x000fda0003fa5270 */
[----:B------:R-:W-:Y:S01]  /*19b0*/  @P5 VIADD R5, R5, 0x1 ;  /* 0x0000000105055836 */ /* 0x000fe20000000000 */
[----:B------:R-:W-:Y:S02]  /*19c0*/  ISETP.NE.AND P5, PT, R15, RZ, PT ;  /* 0x000000ff0f00720c */ /* 0x000fe40003fa5270 */
[----:B------:R-:W-:-:S11]  /*19d0*/  ISETP.GE.OR P6, PT, R50, UR8, P6 ;  /* 0x0000000832007c0c */ /* 0x000fd6000b7c6670 */
[----:B------:R-:W-:Y:S01]  /*19e0*/  @!P5 VIADD R5, R5, 0x1 ;  /* 0x000000010505d836 */ /* 0x000fe20000000000 */
[----:B------:R-:W-:Y:S02]  /*19f0*/  ISETP.NE.AND P5, PT, R14, RZ, PT ;  /* 0x000000ff0e00720c */ /* 0x000fe40003fa5270 */
[----:B------:R-:W-:Y:S02]  /*1a00*/  P2R R61, PR, RZ, 0x8 ;  /* 0x00000008ff3d7803 */ /* 0x000fe40000000000 */
[----:B------:R-:W-:Y:S02]  /*1a10*/  ISETP.NE.AND P3, PT, R8, RZ, PT ;  /* 0x000000ff0800720c */ /* 0x000fe40003f65270 */
[----:B------:R-:W-:Y:S02]  /*1a20*/  @!P6 IADD3 R62, P0, PT, R9, R62, RZ ;  /* 0x0000003e093ee210 */ /* 0x000fe40007f1e0ff */
[----:B------:R-:W0:Y:S05]  /*1a30*/  @!P6 LDC.64 R8, c[0x0][0x380] ;  /* 0x0000e000ff08eb82 */ /* 0x000e2a0000000a00 */
[----:B------:R-:W-:Y:S01]  /*1a40*/  @!P5 VIADD R5, R5, 0x1 ;  /* 0x000000010505d836 */ /* 0x000fe20000000000 */
[----:B------:R-:W-:-:S02]  /*1a50*/  ISETP.NE.AND P5, PT, R13, RZ, PT ;  /* 0x000000ff0d00720c */ /* 0x000fc40003fa5270 */
[----:B------:R-:W-:Y:S01]  /*1a60*/  ISETP.NE.AND P1, PT, R49, RZ, PT ;  /* 0x000000ff3100720c */ /* 0x000fe20003f25270 */
[----:B------:R-:W4:Y:S01]  /*1a70*/  @!P3 LDG.E R41, desc[UR6][R40.64] ;  /* 0x000000062829b981 */ /* 0x000f22000c1e1900 */
[----:B--2---:R-:W-:-:S09]  /*1a80*/  @!P4 FADD R4, R4, R45 ;  /* 0x0000002d0404c221 */ /* 0x004fd20000000000 */
[----:B------:R-:W-:Y:S02]  /*1a90*/  @!P5 VIADD R5, R5, 0x1 ;  /* 0x000000010505d836 */ /* 0x000fe40000000000 */
[----:B------:R-:W-:Y:S01]  /*1aa0*/  @!P6 IMAD.X R57, RZ, RZ, R57, P0 ;  /* 0x000000ffff39e224 */ /* 0x000fe200000e0639 */
[----:B------:R-:W2:Y:S01]  /*1ab0*/  @P1 LDG.E R35, desc[UR6][R34.64] ;  /* 0x0000000622231981 */ /* 0x000ea2000c1e1900 */
[----:B------:R-:W-:Y:S01]  /*1ac0*/  @!P4 VIADD R5, R5, 0x1 ;  /* 0x000000010505c836 */ /* 0x000fe20000000000 */
[----:B------:R-:W-:Y:S02]  /*1ad0*/  ISETP.NE.AND P4, PT, R52, RZ, PT ;  /* 0x000000ff3400720c */ /* 0x000fe40003f85270 */
[----:B0-----:R-:W-:-:S04]  /*1ae0*/  @!P6 LEA R8, P0, R62, R8, 0x2 ;  /* 0x000000083e08e211 */ /* 0x001fc800078010ff */
[----:B------:R-:W-:Y:S02]  /*1af0*/  @!P6 LEA.HI.X R9, R62, R9, R57, 0x2, P0 ;  /* 0x000000093e09e211 */ /* 0x000fe400000f1439 */
[----:B------:R-:W-:Y:S02]  /*1b00*/  ISETP.NE.AND P0, PT, R53, RZ, PT ;  /* 0x000000ff3500720c */ /* 0x000fe40003f05270 */
[----:B------:R-:W-:Y:S02]  /*1b10*/  ISETP.NE.AND P5, PT, R51, RZ, PT ;  /* 0x000000ff3300720c */ /* 0x000fe40003fa5270 */
[----:B------:R0:W5:Y:S04]  /*1b20*/  @!P6 LDG.E R9, desc[UR6][R8.64] ;  /* 0x000000060809e981 */ /* 0x000168000c1e1900 */
[----:B------:R-:W3:Y:S05]  /*1b30*/  @!P4 LDG.E R43, desc[UR6][R42.64] ;  /* 0x000000062a2bc981 */ /* 0x000eea000c1e1900 */
[----:B------:R-:W5:Y:S01]  /*1b40*/  @P0 LDG.E R33, desc[UR6][R32.64] ;  /* 0x0000000620210981 */ /* 0x000f62000c1e1900 */
[----:B------:R-:W-:-:S03]  /*1b50*/  @!P4 VIADD R5, R5, 0x1 ;  /* 0x000000010505c836 */ /* 0x000fc60000000000 */
[----:B------:R-:W5:Y:S01]  /*1b60*/  @!P5 LDG.E R39, desc[UR6][R38.64] ;  /* 0x000000062627d981 */ /* 0x000f62000c1e1900 */
[----:B------:R-:W-:-:S04]  /*1b70*/  @!P3 VIADD R5, R5, 0x1 ;  /* 0x000000010505b836 */ /* 0x000fc80000000000 */
[----:B------:R-:W-:-:S04]  /*1b80*/  @!P2 VIADD R5, R5, 0x1 ;  /* 0x000000010505a836 */ /* 0x000fc80000000000 */
[----:B------:R-:W-:-:S04]  /*1b90*/  @P1 VIADD R5, R5, 0x1 ;  /* 0x0000000105051836 */ /* 0x000fc80000000000 */
[----:B------:R-:W-:Y:S02]  /*1ba0*/  @P0 VIADD R5, R5, 0x1 ;  /* 0x0000000105050836 */ /* 0x000fe40000000000 */
[----:B---3--:R-:W-:-:S04]  /*1bb0*/  @!P4 FADD R4, R4, R43 ;  /* 0x0000002b0404c221 */ /* 0x008fc80000000000 */
[----:B----4-:R-:W-:-:S04]  /*1bc0*/  @!P3 FADD R4, R4, R41 ;  /* 0x000000290404b221 */ /* 0x010fc80000000000 */
[----:B------:R-:W-:-:S04]  /*1bd0*/  @!P2 FADD R4, R4, R37 ;  /* 0x000000250404a221 */ /* 0x000fc80000000000 */
[----:B--2---:R-:W-:-:S04]  /*1be0*/  @P1 FADD R4, R4, R35 ;  /* 0x0000002304041221 */ /* 0x004fc80000000000 */
[----:B-----5:R-:W-:Y:S01]  /*1bf0*/  @P0 FADD R4, R4, R33 ;  /* 0x0000002104040221 */ /* 0x020fe20000000000 */
[----:B------:R-:W-:Y:S02]  /*1c00*/  ISETP.NE.AND P0, PT, R56, RZ, PT ;  /* 0x000000ff3800720c */ /* 0x000fe40003f05270 */
[----:B------:R-:W-:Y:S02]  /*1c10*/  ISETP.NE.AND P1, PT, R58, RZ, PT ;  /* 0x000000ff3a00720c */ /* 0x000fe40003f25270 */
[----:B------:R-:W-:Y:S02]  /*1c20*/  ISETP.NE.AND P2, PT, R59, RZ, PT ;  /* 0x000000ff3b00720c */ /* 0x000fe40003f45270 */
[----:B------:R-:W-:Y:S02]  /*1c30*/  ISETP.NE.AND P3, PT, R61, RZ, PT ;  /* 0x000000ff3d00720c */ /* 0x000fe40003f65270 */
[----:B------:R-:W-:-:S05]  /*1c40*/  ISETP.NE.AND P4, PT, R63, RZ, PT ;  /* 0x000000ff3f00720c */ /* 0x000fca0003f85270 */
[----:B------:R-:W2:Y:S04]  /*1c50*/  @!P0 LDG.E R31, desc[UR6][R30.64] ;  /* 0x000000061e1f8981 */ /* 0x000ea8000c1e1900 */
[----:B------:R-:W3:Y:S04]  /*1c60*/  @!P1 LDG.E R27, desc[UR6][R26.64] ;  /* 0x000000061a1b9981 */ /* 0x000ee8000c1e1900 */
[----:B------:R-:W4:Y:S04]  /*1c70*/  @!P2 LDG.E R25, desc[UR6][R24.64] ;  /* 0x000000061819a981 */ /* 0x000f28000c1e1900 */
[----:B------:R-:W5:Y:S04]  /*1c80*/  @!P3 LDG.E R47, desc[UR6][R46.64] ;  /* 0x000000062e2fb981 */ /* 0x000f68000c1e1900 */
[----:B------:R-:W5:Y:S01]  /*1c90*/  @!P4 LDG.E R55, desc[UR6][R54.64] ;  /* 0x000000063637c981 */ /* 0x000f62000c1e1900 */
[----:B------:R-:W-:-:S04]  /*1ca0*/  @!P0 VIADD R5, R5, 0x1 ;  /* 0x0000000105058836 */ /* 0x000fc80000000000 */
[----:B------:R-:W-:-:S04]  /*1cb0*/  @!P1 VIADD R5, R5, 0x1 ;  /* 0x0000000105059836 */ /* 0x000fc80000000000 */
[----:B------:R-:W-:-:S04]  /*1cc0*/  @!P2 VIADD R5, R5, 0x1 ;  /* 0x000000010505a836 */ /* 0x000fc80000000000 */
[----:B------:R-:W-:-:S04]  /*1cd0*/  @!P3 VIADD R5, R5, 0x1 ;  /* 0x000000010505b836 */ /* 0x000fc80000000000 */
[----:B------:R-:W-:-:S04]  /*1ce0*/  @!P4 VIADD R5, R5, 0x1 ;  /* 0x000000010505c836 */ /* 0x000fc80000000000 */
[----:B------:R-:W-:-:S04]  /*1cf0*/  @!P5 VIADD R5, R5, 0x1 ;  /* 0x000000010505d836 */ /* 0x000fc80000000000 */
[----:B------:R-:W-:-:S05]  /*1d00*/  @!P6 VIADD R5, R5, 0x1 ;  /* 0x000000010505e836 */ /* 0x000fca0000000000 */
[----:B------:R-:W-:-:S04]  /*1d10*/  I2FP.F32.S32 R13, R5 ;  /* 0x00000005000d7245 */ /* 0x000fc80000201400 */
[----:B------:R-:W0:Y:S01]  /*1d20*/  MUFU.RCP R5, R13 ;  /* 0x0000000d00057308 */ /* 0x000e220000001000 */
[----:B------:R-:W-:Y:S02]  /*1d30*/  IMAD R11, R7, R6, RZ ;  /* 0x00000006070b7224 */ /* 0x000fe400078e02ff */
[----:B------:R-:W-:-:S04]  /*1d40*/  IMAD.WIDE.U32 R6, R6, R28, RZ ;  /* 0x0000001c06067225 */ /* 0x000fc800078e00ff */
[----:B------:R-:W-:Y:S02]  /*1d50*/  IMAD.IADD R10, R7, 0x1, R11 ;  /* 0x00000001070a7824 */ /* 0x000fe400078e020b */
[----:B0-----:R-:W-:-:S04]  /*1d60*/  FFMA R8, -R13, R5, 1 ;  /* 0x3f8000000d087423 */ /* 0x001fc80000000105 */
[----:B------:R-:W-:Y:S01]  /*1d70*/  FFMA R5, R5, R8, R5 ;  /* 0x0000000805057223 */ /* 0x000fe20000000005 */
[-C--:B------:R-:W-:Y:S01]  /*1d80*/  IMAD.WIDE.U32 R6, R6, R29.reuse, RZ ;  /* 0x0000001d06067225 */ /* 0x080fe200078e00ff */
[----:B------:R-:W-:Y:S03]  /*1d90*/  BSSY.RECONVERGENT B0, `(.L_x_0) ;  /* 0x0000013000007945 */ /* 0x000fe60003800200 */
[----:B------:R-:W-:-:S04]  /*1da0*/  IMAD R29, R10, R29, RZ ;  /* 0x0000001d0a1d7224 */ /* 0x000fc800078e02ff */
[----:B------:R-:W-:Y:S02]  /*1db0*/  IMAD.IADD R14, R7, 0x1, R29 ;  /* 0x00000001070e7824 */ /* 0x000fe400078e021d */
[----:B--2---:R-:W-:-:S04]  /*1dc0*/  @!P0 FADD R4, R4, R31 ;  /* 0x0000001f04048221 */ /* 0x004fc80000000000 */
[----:B---3--:R-:W-:-:S04]  /*1dd0*/  @!P1 FADD R4, R4, R27 ;  /* 0x0000001b04049221 */ /* 0x008fc80000000000 */
[----:B----4-:R-:W-:-:S04]  /*1de0*/  @!P2 FADD R4, R4, R25 ;  /* 0x000000190404a221 */ /* 0x010fc80000000000 */
[----:B-----5:R-:W-:-:S04]  /*1df0*/  @!P3 FADD R4, R4, R47 ;  /* 0x0000002f0404b221 */ /* 0x020fc80000000000 */
[----:B------:R-:W-:-:S04]  /*1e00*/  @!P4 FADD R4, R4, R55 ;  /* 0x000000370404c221 */ /* 0x000fc80000000000 */
[----:B------:R-:W-:-:S04]  /*1e10*/  @!P5 FADD R4, R4, R39 ;  /* 0x000000270404d221 */ /* 0x000fc80000000000 */
[----:B------:R-:W-:-:S04]  /*1e20*/  @!P6 FADD R4, R4, R9 ;  /* 0x000000090404e221 */ /* 0x000fc80000000000 */
[----:B------:R-:W0:Y:S01]  /*1e30*/  FCHK P0, R4, R13 ;  /* 0x0000000d04007302 */ /* 0x000e220000000000 */
[----:B------:R-:W-:-:S04]  /*1e40*/  FFMA R8, R5, R4, RZ ;  /* 0x0000000405087223 */ /* 0x000fc800000000ff */
[----:B------:R-:W-:-:S04]  /*1e50*/  FFMA R9, -R13, R8, R4 ;  /* 0x000000080d097223 */ /* 0x000fc80000000104 */
[----:B------:R-:W-:Y:S01]  /*1e60*/  FFMA R5, R5, R9, R8 ;  /* 0x0000000905057223 */ /* 0x000fe20000000008 */
[----:B0-----:R-:W-:Y:S06]  /*1e70*/  @!P0 BRA `(.L_x_1) ;  /* 0x0000000000108947 */ /* 0x001fec0003800000 */
[----:B------:R-:W-:Y:S01]  /*1e80*/  IMAD.MOV.U32 R5, RZ, RZ, R4 ;  /* 0x000000ffff057224 */ /* 0x000fe200078e0004 */
[----:B------:R-:W-:-:S07]  /*1e90*/  MOV R12, 0x1eb0 ;  /* 0x00001eb0000c7802 */ /* 0x000fce0000000f00 */
[----:B------:R-:W-:Y:S05]  /*1ea0*/  CALL.REL.NOINC `($__internal_0_$__cuda_sm3x_div_rn_noftz_f32_slowpath) ;  /* 0x0000000000287944 */ /* 0x000fea0003c00000 */
[----:B------:R-:W-:-:S07]  /*1eb0*/  IMAD.MOV.U32 R5, RZ, RZ, R8 ;  /* 0x000000ffff057224 */ /* 0x000fce00078e0008 */
.L_x_1:
[----:B------:R-:W-:Y:S05]  /*1ec0*/  BSYNC.RECONVERGENT B0 ;  /* 0x0000000000007941 */ /* 0x000fea0003800200 */
.L_x_0:
[----:B------:R-:W0:Y:S01]  /*1ed0*/  LDCU.64 UR4, c[0x0][0x388] ;  /* 0x00007100ff0477ac */ /* 0x000e220008000a00 */
[--C-:B------:R-:W-:Y:S02]  /*1ee0*/  IADD3 R0, P0, P1, R6, R0, R3.reuse ;  /* 0x0000000006007210 */ /* 0x100fe4000791e003 */
[----:B------:R-:W-:-:S04]  /*1ef0*/  SHF.R.S32.HI R3, RZ, 0x1f, R3 ;  /* 0x0000001fff037819 */ /* 0x000fc80000011403 */
[----:B------:R-:W-:Y:S02]  /*1f00*/  IADD3.X R3, PT, PT, R14, R2, R3, P0, P1 ;  /* 0x000000020e037210 */ /* 0x000fe400007e2403 */
[----:B0-----:R-:W-:-:S04]  /*1f10*/  LEA R2, P0, R0, UR4, 0x2 ;  /* 0x0000000400027c11 */ /* 0x001fc8000f8010ff */
[----:B------:R-:W-:-:S05]  /*1f20*/  LEA.HI.X R3, R0, UR5, R3, 0x2, P0 ;  /* 0x0000000500037c11 */ /* 0x000fca00080f1403 */
[----:B------:R-:W-:Y:S01]  /*1f30*/  STG.E desc[UR6][R2.64], R5 ;  /* 0x0000000502007986 */ /* 0x000fe2000c101906 */
[----:B------:R-:W-:Y:S05]  /*1f40*/  EXIT ;  /* 0x000000000000794d */ /* 0x000fea0003800000 */
        .weak           $__internal_0_$__cuda_sm3x_div_rn_noftz_f32_slowpath
        .type           $__internal_0_$__cuda_sm3x_div_rn_noftz_f32_slowpath,@function
        .size           $__internal_0_$__cuda_sm3x_div_rn_noftz_f32_slowpath,(.L_x_14 - $__internal_0_$__cuda_sm3x_div_rn_noftz_f32_slowpath)
$__internal_0_$__cuda_sm3x_div_rn_noftz_f32_slowpath:
[----:B------:R-:W-:Y:S01]  /*1f50*/  SHF.R.U32.HI R8, RZ, 0x17, R13 ;  /* 0x00000017ff087819 */ /* 0x000fe2000001160d */
[----:B------:R-:W-:Y:S01]  /*1f60*/  BSSY.RECONVERGENT B1, `(.L_x_2) ;  /* 0x0000066000017945 */ /* 0x000fe20003800200 */
[----:B------:R-:W-:Y:S02]  /*1f70*/  SHF.R.U32.HI R4, RZ, 0x17, R5 ;  /* 0x00000017ff047819 */ /* 0x000fe40000011605 */
[----:B------:R-:W-:Y:S01]  /*1f80*/  LOP3.LUT R17, R8, 0xff, RZ, 0xc0, !PT ;  /* 0x000000ff08117812 */ /* 0x000fe200078ec0ff */
[----:B------:R-:W-:Y:S01]  /*1f90*/  IMAD.MOV.U32 R8, RZ, RZ, R13 ;  /* 0x000000ffff087224 */ /* 0x000fe200078e000d */
[----:B------:R-:W-:-:S03]  /*1fa0*/  LOP3.LUT R15, R4, 0xff, RZ, 0xc0, !PT ;  /* 0x000000ff040f7812 */ /* 0x000fc600078ec0ff */
[----:B------:R-:W-:Y:S02]  /*1fb0*/  VIADD R11, R17, 0xffffffff ;  /* 0xffffffff110b7836 */ /* 0x000fe40000000000 */
[----:B------:R-:W-:-:S03]  /*1fc0*/  VIADD R10, R15, 0xffffffff ;  /* 0xffffffff0f0a7836 */ /* 0x000fc60000000000 */
[----:B------:R-:W-:-:S04]  /*1fd0*/  ISETP.GT.U32.AND P0, PT, R11, 0xfd, PT ;  /* 0x000000fd0b00780c */ /* 0x000fc80003f04070 */
[----:B------:R-:W-:-:S13]  /*1fe0*/  ISETP.GT.U32.OR P0, PT, R10, 0xfd, P0 ;  /* 0x000000fd0a00780c */ /* 0x000fda0000704470 */
[----:B------:R-:W-:Y:S01]  /*1ff0*/  @!P0 IMAD.MOV.U32 R9, RZ, RZ, RZ ;  /* 0x000000ffff098224 */ /* 0x000fe200078e00ff */
[----:B------:R-:W-:Y:S06]  /*2000*/  @!P0 BRA `(.L_x_3) ;  /* 0x0000000000608947 */ /* 0x000fec0003800000 */
[----:B------:R-:W-:Y:S01]  /*2010*/  FSETP.GTU.FTZ.AND P0, PT, |R5|, +INF , PT ;  /* 0x7f8000000500780b */ /* 0x000fe20003f1c200 */
[----:B------:R-:W-:Y:S01]  /*2020*/  IMAD.MOV.U32 R4, RZ, RZ, R13 ;  /* 0x000000ffff047224 */ /* 0x000fe200078e000d */
[----:B------:R-:W-:-:S04]  /*2030*/  FSETP.GTU.FTZ.AND P1, PT, |R13|, +INF , PT ;  /* 0x7f8000000d00780b */ /* 0x000fc80003f3c200 */
[----:B------:R-:W-:-:S13]  /*2040*/  PLOP3.LUT P0, PT, P0, P1, PT, 0xf8, 0x8f ;  /* 0x00000000008f781c */ /* 0x000fda0000703f70 */
[----:B------:R-:W-:Y:S05]  /*2050*/  @P0 BRA `(.L_x_4) ;  /* 0x0000000400540947 */ /* 0x000fea0003800000 */
[----:B------:R-:W-:-:S13]  /*2060*/  LOP3.LUT P0, RZ, R4, 0x7fffffff, R5, 0xc8, !PT ;  /* 0x7fffffff04ff7812 */ /* 0x000fda000780c805 */
[----:B------:R-:W-:Y:S05]  /*2070*/  @!P0 BRA `(.L_x_5) ;  /* 0x0000000400448947 */ /* 0x000fea0003800000 */
[C---:B------:R-:W-:Y:S02]  /*2080*/  FSETP.NEU.FTZ.AND P0, PT, |R5|.reuse, +INF , PT ;  /* 0x7f8000000500780b */ /* 0x040fe40003f1d200 */
[----:B------:R-:W-:Y:S02]  /*2090*/  FSETP.NEU.FTZ.AND P2, PT, |R4|, +INF , PT ;  /* 0x7f8000000400780b */ /* 0x000fe40003f5d200 */
[----:B------:R-:W-:-:S11]  /*20a0*/  FSETP.NEU.FTZ.AND P1, PT, |R5|, +INF , PT ;  /* 0x7f8000000500780b */ /* 0x000fd60003f3d200 */
[----:B------:R-:W-:Y:S05]  /*20b0*/  @!P2 BRA !P0, `(.L_x_5) ;  /* 0x000000040034a947 */ /* 0x000fea0004000000 */
[----:B------:R-:W-:-:S04]  /*20c0*/  LOP3.LUT P0, RZ, R5, 0x7fffffff, RZ, 0xc0, !PT ;  /* 0x7fffffff05ff7812 */ /* 0x000fc8000780c0ff */
[----:B------:R-:W-:-:S13]  /*20d0*/  PLOP3.LUT P0, PT, P2, P0, PT, 0x2f, 0xf2 ;  /* 0x0000000000f2781c */ /* 0x000fda0001700577 */
[----:B------:R-:W-:Y:S05]  /*20e0*/  @P0 BRA `(.L_x_6) ;  /* 0x0000000400200947 */ /* 0x000fea0003800000 */
[----:B------:R-:W-:-:S04]  /*20f0*/  LOP3.LUT P0, RZ, R4, 0x7fffffff, RZ, 0xc0, !PT ;  /* 0x7fffffff04ff7812 */ /* 0x000fc8000780c0ff */
[----:B------:R-:W-:-:S13]  /*2100*/  PLOP3.LUT P0, PT, P1, P0, PT, 0x2f, 0xf2 ;  /* 0x0000000000f2781c */ /* 0x000fda0000f00577 */
[----:B------:R-:W-:Y:S05]  /*2110*/  @P0 BRA `(.L_x_7) ;  /* 0x0000000400080947 */ /* 0x000fea0003800000 */
[----:B------:R-:W-:Y:S02]  /*2120*/  ISETP.GE.AND P0, PT, R10, RZ, PT ;  /* 0x000000ff0a00720c */ /* 0x000fe40003f06270 */
[----:B------:R-:W-:-:S11]  /*2130*/  ISETP.GE.AND P1, PT, R11, RZ, PT ;  /* 0x000000ff0b00720c */ /* 0x000fd60003f26270 */
[----:B------:R-:W-:Y:S02]  /*2140*/  @P0 IMAD.MOV.U32 R9, RZ, RZ, RZ ;  /* 0x000000ffff090224 */ /* 0x000fe400078e00ff */
[----:B------:R-:W-:Y:S01]  /*2150*/  @!P0 FFMA R5, R5, 1.84467440737095516160e+19, RZ ;  /* 0x5f80000005058823 */ /* 0x000fe200000000ff */
[----:B------:R-:W-:Y:S02]  /*2160*/  @!P0 IMAD.MOV.U32 R9, RZ, RZ, -0x40 ;  /* 0xffffffc0ff098424 */ /* 0x000fe400078e00ff */
[----:B------:R-:W-:Y:S02]  /*2170*/  @!P1 FFMA R8, R4, 1.84467440737095516160e+19, RZ ;  /* 0x5f80000004089823 */ /* 0x000fe400000000ff */
[----:B------:R-:W-:-:S07]  /*2180*/  @!P1 VIADD R9, R9, 0x40 ;  /* 0x0000004009099836 */ /* 0x000fce0000000000 */
.L_x_3:
[----:B------:R-:W-:Y:S01]  /*2190*/  LEA R11, R17, 0xc0800000, 0x17 ;  /* 0xc0800000110b7811 */ /* 0x000fe200078eb8ff */
[----:B------:R-:W-:Y:S04]  /*21a0*/  BSSY.RECONVERGENT B2, `(.L_x_8) ;  /* 0x0000038000027945 */ /* 0x000fe80003800200 */
[----:B------:R-:W-:Y:S02]  /*21b0*/  IMAD.IADD R11, R8, 0x1, -R11 ;  /* 0x00000001080b7824 */ /* 0x000fe400078e0a0b */
[----:B------:R-:W-:Y:S02]  /*21c0*/  VIADD R8, R15, 0xffffff81 ;  /* 0xffffff810f087836 */ /* 0x000fe40000000000 */
[----:B------:R-:W0:Y:S01]  /*21d0*/  MUFU.RCP R10, R11 ;  /* 0x0000000b000a7308 */ /* 0x000e220000001000 */
[----:B------:R-:W-:Y:S01]  /*21e0*/  FADD.FTZ R13, -R11, -RZ ;  /* 0x800000ff0b0d7221 */ /* 0x000fe20000010100 */
[C---:B------:R-:W-:Y:S01]  /*21f0*/  IMAD R4, R8.reuse, -0x800000, R5 ;  /* 0xff80000008047824 */ /* 0x040fe200078e0205 */
[----:B------:R-:W-:-:S05]  /*2200*/  IADD3 R8, PT, PT, R8, 0x7f, -R17 ;  /* 0x0000007f08087810 */ /* 0x000fca0007ffe811 */
[----:B------:R-:W-:Y:S02]  /*2210*/  IMAD.IADD R8, R8, 0x1, R9 ;  /* 0x0000000108087824 */ /* 0x000fe400078e0209 */
[----:B0-----:R-:W-:-:S04]  /*2220*/  FFMA R15, R10, R13, 1 ;  /* 0x3f8000000a0f7423 */ /* 0x001fc8000000000d */
[----:B------:R-:W-:-:S04]  /*2230*/  FFMA R16, R10, R15, R10 ;  /* 0x0000000f0a107223 */ /* 0x000fc8000000000a */
[----:B------:R-:W-:-:S04]  /*2240*/  FFMA R5, R4, R16, RZ ;  /* 0x0000001004057223 */ /* 0x000fc800000000ff */
[----:B------:R-:W-:-:S04]  /*2250*/  FFMA R10, R13, R5, R4 ;  /* 0x000000050d0a7223 */ /* 0x000fc80000000004 */
[----:B------:R-:W-:-:S04]  /*2260*/  FFMA R5, R16, R10, R5 ;  /* 0x0000000a10057223 */ /* 0x000fc80000000005 */
[----:B------:R-:W-:-:S04]  /*2270*/  FFMA R10, R13, R5, R4 ;  /* 0x000000050d0a7223 */ /* 0x000fc80000000004 */
[----:B------:R-:W-:-:S05]  /*2280*/  FFMA R13, R16, R10, R5 ;  /* 0x0000000a100d7223 */ /* 0x000fca0000000005 */
[----:B------:R-:W-:-:S04]  /*2290*/  SHF.R.U32.HI R4, RZ, 0x17, R13 ;  /* 0x00000017ff047819 */ /* 0x000fc8000001160d */
[----:B------:R-:W-:-:S05]  /*22a0*/  LOP3.LUT R4, R4, 0xff, RZ, 0xc0, !PT ;  /* 0x000000ff04047812 */ /* 0x000fca00078ec0ff */
[----:B------:R-:W-:-:S04]  /*22b0*/  IMAD.IADD R11, R4, 0x1, R8 ;  /* 0x00000001040b7824 */ /* 0x000fc800078e0208 */
[----:B------:R-:W-:-:S05]  /*22c0*/  VIADD R4, R11, 0xffffffff ;  /* 0xffffffff0b047836 */ /* 0x000fca0000000000 */
[----:B------:R-:W-:-:S13]  /*22d0*/  ISETP.GE.U32.AND P0, PT, R4, 0xfe, PT ;  /* 0x000000fe0400780c */ /* 0x000fda0003f06070 */
[----:B------:R-:W-:Y:S05]  /*22e0*/  @!P0 BRA `(.L_x_9) ;  /* 0x0000000000888947 */ /* 0x000fea0003800000 */
[----:B------:R-:W-:-:S13]  /*22f0*/  ISETP.GT.AND P0, PT, R11, 0xfe, PT ;  /* 0x000000fe0b00780c */ /* 0x000fda0003f04270 */
[----:B------:R-:W-:Y:S05]  /*2300*/  @P0 BRA `(.L_x_10) ;  /* 0x0000000000740947 */ /* 0x000fea0003800000 */
[----:B------:R-:W-:Y:S01]  /*2310*/  ISETP.GE.AND P0, PT, R11, 0x1, PT ;  /* 0x000000010b00780c */ /* 0x000fe20003f06270 */
[----:B------:R-:W-:-:S12]  /*2320*/  IMAD.MOV.U32 R4, RZ, RZ, R13 ;  /* 0x000000ffff047224 */ /* 0x000fd800078e000d */
[----:B------:R-:W-:Y:S05]  /*2330*/  @P0 BRA `(.L_x_11) ;  /* 0x0000000000780947 */ /* 0x000fea0003800000 */
[----:B------:R-:W-:Y:S02]  /*2340*/  ISETP.GE.AND P0, PT, R11, -0x18, PT ;  /* 0xffffffe80b00780c */ /* 0x000fe40003f06270 */
[----:B------:R-:W-:-:S05]  /*2350*/  LOP3.LUT R13, R13, 0x80000000, RZ, 0xc0, !PT ;  /* 0x800000000d0d7812 */ /* 0x000fca00078ec0ff */
[----:B------:R-:W-:-:S06]  /*2360*/  IMAD.MOV.U32 R4, RZ, RZ, R13 ;  /* 0x000000ffff047224 */ /* 0x000fcc00078e000d */
[----:B------:R-:W-:Y:S05]  /*2370*/  @!P0 BRA `(.L_x_11) ;  /* 0x0000000000688947 */ /* 0x000fea0003800000 */
[-CC-:B------:R-:W-:Y:S01]  /*2380*/  FFMA.RZ R4, R16, R10.reuse, R5.reuse ;  /* 0x0000000a10047223 */ /* 0x180fe2000000c005 */
[C---:B------:R-:W-:Y:S01]  /*2390*/  VIADD R9, R11.reuse, 0x20 ;  /* 0x000000200b097836 */ /* 0x040fe20000000000 */
[C---:B------:R-:W-:Y:S02]  /*23a0*/  ISETP.NE.AND P2, PT, R11.reuse, RZ, PT ;  /* 0x000000ff0b00720c */ /* 0x040fe40003f45270 */
[----:B------:R-:W-:Y:S02]  /*23b0*/  ISETP.NE.AND P1, PT, R11, RZ, PT ;  /* 0x000000ff0b00720c */ /* 0x000fe40003f25270 */
[----:B------:R-:W-:Y:S01]  /*23c0*/  LOP3.LUT R8, R4, 0x7fffff, RZ, 0xc0, !PT ;  /* 0x007fffff04087812 */ /* 0x000fe200078ec0ff */
[CCC-:B------:R-:W-:Y:S01]  /*23d0*/  FFMA.RP R4, R16.reuse, R10.reuse, R5.reuse ;  /* 0x0000000a10047223 */ /* 0x1c0fe20000008005 */
[----:B------:R-:W-:Y:S01]  /*23e0*/  FFMA.RM R5, R16, R10, R5 ;  /* 0x0000000a10057223 */ /* 0x000fe20000004005 */
[----:B------:R-:W-:Y:S01]  /*23f0*/  IMAD.MOV R10, RZ, RZ, -R11 ;  /* 0x000000ffff0a7224 */ /* 0x000fe200078e0a0b */
[----:B------:R-:W-:-:S03]  /*2400*/  LOP3.LUT R8, R8, 0x800000, RZ, 0xfc, !PT ;  /* 0x0080000008087812 */ /* 0x000fc600078efcff */
[----:B------:R-:W-:Y:S02]  /*2410*/  FSETP.NEU.FTZ.AND P0, PT, R4, R5, PT ;  /* 0x000000050400720b */ /* 0x000fe40003f1d000 */
[----:B------:R-:W-:Y:S02]  /*2420*/  SHF.L.U32 R9, R8, R9, RZ ;  /* 0x0000000908097219 */ /* 0x000fe400000006ff */
[----:B------:R-:W-:Y:S02]  /*2430*/  SEL R5, R10, RZ, P2 ;  /* 0x000000ff0a057207 */ /* 0x000fe40001000000 */
[----:B------:R-:W-:Y:S02]  /*2440*/  ISETP.NE.AND P1, PT, R9, RZ, P1 ;  /* 0x000000ff0900720c */ /* 0x000fe40000f25270 */
[----:B------:R-:W-:Y:S02]  /*2450*/  SHF.R.U32.HI R5, RZ, R5, R8 ;  /* 0x00000005ff057219 */ /* 0x000fe40000011608 */
[----:B------:R-:W-:-:S02]  /*2460*/  PLOP3.LUT P0, PT, P0, P1, PT, 0xf8, 0x8f ;  /* 0x00000000008f781c */ /* 0x000fc40000703f70 */
[----:B------:R-:W-:Y:S02]  /*2470*/  SHF.R.U32.HI R9, RZ, 0x1, R5 ;  /* 0x00000001ff097819 */ /* 0x000fe40000011605 */
[----:B------:R-:W-:-:S04]  /*2480*/  SEL R4, RZ, 0x1, !P0 ;  /* 0x00000001ff047807 */ /* 0x000fc80004000000 */
[----:B------:R-:W-:-:S04]  /*2490*/  LOP3.LUT R4, R4, 0x1, R9, 0xf8, !PT ;  /* 0x0000000104047812 */ /* 0x000fc800078ef809 */
[----:B------:R-:W-:-:S05]  /*24a0*/  LOP3.LUT R4, R4, R5, RZ, 0xc0, !PT ;  /* 0x0000000504047212 */ /* 0x000fca00078ec0ff */
[----:B------:R-:W-:-:S05]  /*24b0*/  IMAD.IADD R4, R9, 0x1, R4 ;  /* 0x0000000109047824 */ /* 0x000fca00078e0204 */
[----:B------:R-:W-:Y:S01]  /*24c0*/  LOP3.LUT R4, R4, R13, RZ, 0xfc, !PT ;  /* 0x0000000d04047212 */ /* 0x000fe200078efcff */
[----:B------:R-:W-:Y:S06]  /*24d0*/  BRA `(.L_x_11) ;  /* 0x0000000000107947 */ /* 0x000fec0003800000 */
.L_x_10:
[----:B------:R-:W-:-:S04]  /*24e0*/  LOP3.LUT R4, R13, 0x80000000, RZ, 0xc0, !PT ;  /* 0x800000000d047812 */ /* 0x000fc800078ec0ff */
[----:B------:R-:W-:Y:S01]  /*24f0*/  LOP3.LUT R4, R4, 0x7f800000, RZ, 0xfc, !PT ;  /* 0x7f80000004047812 */ /* 0x000fe200078efcff */
[----:B------:R-:W-:Y:S06]  /*2500*/  BRA `(.L_x_11) ;  /* 0x0000000000047947 */ /* 0x000fec0003800000 */
.L_x_9:
[----:B------:R-:W-:-:S07]  /*2510*/  IMAD R4, R8, 0x800000, R13 ;  /* 0x0080000008047824 */ /* 0x000fce00078e020d */
.L_x_11:
[----:B------:R-:W-:Y:S05]  /*2520*/  BSYNC.RECONVERGENT B2 ;  /* 0x0000000000027941 */ /* 0x000fea0003800200 */
.L_x_8:
[----:B------:R-:W-:Y:S05]  /*2530*/  BRA `(.L_x_12) ;  /* 0x0000000000207947 */ /* 0x000fea0003800000 */
.L_x_7:
[----:B------:R-:W-:-:S04]  /*2540*/  LOP3.LUT R4, R4, 0x80000000, R5, 0x48, !PT ;  /* 0x8000000004047812 */ /* 0x000fc800078e4805 */
[----:B------:R-:W-:Y:S01]  /*2550*/  LOP3.LUT R4, R4, 0x7f800000, RZ, 0xfc, !PT ;  /* 0x7f80000004047812 */ /* 0x000fe200078efcff */
[----:B------:R-:W-:Y:S06]  /*2560*/  BRA `(.L_x_12) ;  /* 0x0000000000147947 */ /* 0x000fec0003800000 */
.L_x_6:
[----:B------:R-:W-:Y:S01]  /*2570*/  LOP3.LUT R4, R4, 0x80000000, R5, 0x48, !PT ;  /* 0x8000000004047812 */ /* 0x000fe200078e4805 */
[----:B------:R-:W-:Y:S06]  /*2580*/  BRA `(.L_x_12) ;  /* 0x00000000000c7947 */ /* 0x000fec0003800000 */
.L_x_5:
[----:B------:R-:W0:Y:S01]  /*2590*/  MUFU.RSQ R4, -QNAN ;  /* 0xffc0000000047908 */ /* 0x000e220000001400 */
[----:B------:R-:W-:Y:S05]  /*25a0*/  BRA `(.L_x_12) ;  /* 0x0000000000047947 */ /* 0x000fea0003800000 */
.L_x_4:
[----:B------:R-:W-:-:S07]  /*25b0*/  FADD.FTZ R4, R5, R4 ;  /* 0x0000000405047221 */ /* 0x000fce0000010000 */
.L_x_12:
[----:B------:R-:W-:Y:S05]  /*25c0*/  BSYNC.RECONVERGENT B1 ;  /* 0x0000000000017941 */ /* 0x000fea0003800200 */
.L_x_2:
[----:B0-----:R-:W-:Y:S02]  /*25d0*/  IMAD.MOV.U32 R8, RZ, RZ, R4 ;  /* 0x000000ffff087224 */ /* 0x001fe400078e0004 */
[----:B------:R-:W-:Y:S02]  /*25e0*/  IMAD.MOV.U32 R4, RZ, RZ, R12 ;  /* 0x000000ffff047224 */ /* 0x000fe400078e000c */
[----:B------:R-:W-:-:S04]  /*25f0*/  IMAD.MOV.U32 R5, RZ, RZ, 0x0 ;  /* 0x00000000ff057424 */ /* 0x000fc800078e00ff */
[----:B------:R-:W-:Y:S05]  /*2600*/  RET.REL.NODEC R4 `(_Z8kernelFGPfS_iii) ;  /* 0xffffffd8047c7950 */ /* 0x000fea0003c3ffff */
.L_x_13:
[----:B------:R-:W-:-:S00]  /*2610*/  BRA `(.L_x_13) ;  /* 0xfffffffc00fc7947 */ /* 0x000fc0000383ffff */
[----:B------:R-:W-:-:S00]  /*2620*/  NOP ;  /* 0x0000000000007918 */ /* 0x000fc00000000000 */
        /* <DEDUP_REMOVED lines=13> */
.L_x_14:


//--------------------- .nv.shared.reserved.0     --------------------------
	.section	.nv.shared.reserved.0,"aw",@nobits
	.weak		__nv_reservedSMEM_offset_0_alias
	.size		__nv_reservedSMEM_offset_0_alias, 0, 64
	.other		__nv_reservedSMEM_offset_0_alias,@"STO_CUDA_RESERVED_SHARED STV_DEFAULT"
__nv_reservedSMEM_offset_0_alias:
	.zero		0
	.zero		64


//--------------------- .nv.constant0._Z8kernelFGPfS_iii --------------------------
	.section	.nv.constant0._Z8kernelFGPfS_iii,"a",@progbits
	.sectionflags	@""
	.align	4
.nv.constant0._Z8kernelFGPfS_iii:
	.zero		924


//--------------------- SYMBOLS --------------------------

	.type		.nv.reservedSmem.offset0,@object
	.size		.nv.reservedSmem.offset0,0x4
